	.target	sm_90a

	.elftype	@"ET_EXEC"


//--------------------- .note.nv.tkinfo           --------------------------
	.section	.note.nv.tkinfo,"",@"SHT_NOTE"
	.sectionflags	@"SHF_NOTE_NV_TKINFO"
	.tkinfo
        /*0018*/ 	.word	0x00000002
        /*0030*/ 	.string	""
        /*0030*/ 	.string	"ptxas"
        /*0030*/ 	.string	"Cuda compilation tools, release 13.0, V13.0.88"
        /*0030*/ 	.string	"Build cuda_13.0.r13.0/compiler.36424714_0"
        /*0030*/ 	.string	"-arch sm_90a -m 64 "



//--------------------- .note.nv.cuinfo           --------------------------
	.section	.note.nv.cuinfo,"",@"SHT_NOTE"
	.sectionflags	@"SHF_NOTE_NV_CUINFO"
        /*0018*/ 	.short	0x0002
        /*001a*/ 	.short	0x005a
        /*001c*/ 	.short	0x0082
	.zero		2


//--------------------- .nv.info                  --------------------------
	.section	.nv.info,"",@"SHT_CUDA_INFO"
	.align	4


	//----- nvinfo : EIATTR_REGCOUNT
	.align		4
        /*0000*/ 	.byte	0x04, 0x2f
        /*0002*/ 	.short	(.L_12 - .L_11)
	.align		4
.L_11:
        /*0004*/ 	.word	index@(_ZN7cutlass13device_kernelINS_4gemm6kernel13GemmUniversalIN4cute5tupleIJiiiiEEENS1_10collective13CollectiveMmaINS1_40MainloopSm90TmaGmmaWarpSpecializedSparseILi6ENS5_IJNS4_1CILi1EEESB_SB_EEENS1_32KernelTmaWarpSpecializedPingpongEEENS5_IJNSA_ILi64EEENSA_ILi256EEESF_EEENS_6half_tENS5_IJNS4_6LayoutINS5_IJiNS5_IJNSA_ILi2EEEiEEEiEEENS5_IJlNS5_IJSB_SK_EEElEEEEENSJ_INS5_IJNS5_IJNS5_IJNSA_ILi8EEESK_NSA_ILi4EEEEEEiEEENS5_IJNS5_IJNSA_ILi16EEESK_SK_EEEiEEEiEEENS5_IJNS5_IJNS5_IJSF_SU_NSA_ILi1024EEEEEENSA_ILi4096EEEEEENS5_IJNS5_IJSB_NSA_ILi512EEENSA_ILi32EEEEEElEEElEEEEEEEESI_NS5_IJlSB_lEEENS4_8TiledMMAINS4_8MMA_AtomIJNS4_4SM904GMMA6SPARSE27GMMA_64x256x32_F32F16F16_SSILNS1D_5MajorE0ELS1G_0ELNS1D_7ScaleInE1ELS1H_1ELNS1D_9SparseSelE0EEEEEENSJ_ISC_NS5_IJNSA_ILi0EEES1L_S1L_EEEEENS5_IJNS4_10UnderscoreES1O_S1O_EEEEENS4_13SM90_TMA_LOADENS4_14ComposedLayoutINS4_7SwizzleILi2ELi4ELi3EEENS4_25smem_sparse_ptr_flag_bitsILi2ELi16EEENSJ_INS5_IJNS5_IJSB_SQ_EEENS5_IJSK_S13_EEEEEENS5_IJNS5_IJS1L_SF_EEESN_EEEEEEEvNS4_8identityES1R_NS1S_INS1T_ILi3ELi4ELi3EEENS4_18smem_ptr_flag_bitsILi16EEENSJ_INS5_IJSQ_SF_EEENS5_IJSF_SB_EEEEEEEvS24_EENS_8epilogue10collective6detail29Sm90TmaWarpSpecializedAdapterINS2E_15DefaultEpilogueIfNS5_IJSB_llEEES2I_NS2D_6thread17LinearCombinationIfLi1EffLNS2J_9ScaleType4KindE0ELNS_15FloatRoundStyleE2EfEENS1_15EpilogueDefaultEEEEEvvEEEEvNT_6ParamsE)
        /*0008*/ 	.word	0x000000a8


	//----- nvinfo : EIATTR_FRAME_SIZE
	.align		4
.L_12:
        /*000c*/ 	.byte	0x04, 0x11
        /*000e*/ 	.short	(.L_14 - .L_13)
	.align		4
.L_13:
        /*0010*/ 	.word	index@(_ZN7cutlass13device_kernelINS_4gemm6kernel13GemmUniversalIN4cute5tupleIJiiiiEEENS1_10collective13CollectiveMmaINS1_40MainloopSm90TmaGmmaWarpSpecializedSparseILi6ENS5_IJNS4_1CILi1EEESB_SB_EEENS1_32KernelTmaWarpSpecializedPingpongEEENS5_IJNSA_ILi64EEENSA_ILi256EEESF_EEENS_6half_tENS5_IJNS4_6LayoutINS5_IJiNS5_IJNSA_ILi2EEEiEEEiEEENS5_IJlNS5_IJSB_SK_EEElEEEEENSJ_INS5_IJNS5_IJNS5_IJNSA_ILi8EEESK_NSA_ILi4EEEEEEiEEENS5_IJNS5_IJNSA_ILi16EEESK_SK_EEEiEEEiEEENS5_IJNS5_IJNS5_IJSF_SU_NSA_ILi1024EEEEEENSA_ILi4096EEEEEENS5_IJNS5_IJSB_NSA_ILi512EEENSA_ILi32EEEEEElEEElEEEEEEEESI_NS5_IJlSB_lEEENS4_8TiledMMAINS4_8MMA_AtomIJNS4_4SM904GMMA6SPARSE27GMMA_64x256x32_F32F16F16_SSILNS1D_5MajorE0ELS1G_0ELNS1D_7ScaleInE1ELS1H_1ELNS1D_9SparseSelE0EEEEEENSJ_ISC_NS5_IJNSA_ILi0EEES1L_S1L_EEEEENS5_IJNS4_10UnderscoreES1O_S1O_EEEEENS4_13SM90_TMA_LOADENS4_14ComposedLayoutINS4_7SwizzleILi2ELi4ELi3EEENS4_25smem_sparse_ptr_flag_bitsILi2ELi16EEENSJ_INS5_IJNS5_IJSB_SQ_EEENS5_IJSK_S13_EEEEEENS5_IJNS5_IJS1L_SF_EEESN_EEEEEEEvNS4_8identityES1R_NS1S_INS1T_ILi3ELi4ELi3EEENS4_18smem_ptr_flag_bitsILi16EEENSJ_INS5_IJSQ_SF_EEENS5_IJSF_SB_EEEEEEEvS24_EENS_8epilogue10collective6detail29Sm90TmaWarpSpecializedAdapterINS2E_15DefaultEpilogueIfNS5_IJSB_llEEES2I_NS2D_6thread17LinearCombinationIfLi1EffLNS2J_9ScaleType4KindE0ELNS_15FloatRoundStyleE2EfEENS1_15EpilogueDefaultEEEEEvvEEEEvNT_6ParamsE)
        /*0014*/ 	.word	0x00000000


	//----- nvinfo : EIATTR_MIN_STACK_SIZE
	.align		4
.L_14:
        /*0018*/ 	.byte	0x04, 0x12
        /*001a*/ 	.short	(.L_16 - .L_15)
	.align		4
.L_15:
        /*001c*/ 	.word	index@(_ZN7cutlass13device_kernelINS_4gemm6kernel13GemmUniversalIN4cute5tupleIJiiiiEEENS1_10collective13CollectiveMmaINS1_40MainloopSm90TmaGmmaWarpSpecializedSparseILi6ENS5_IJNS4_1CILi1EEESB_SB_EEENS1_32KernelTmaWarpSpecializedPingpongEEENS5_IJNSA_ILi64EEENSA_ILi256EEESF_EEENS_6half_tENS5_IJNS4_6LayoutINS5_IJiNS5_IJNSA_ILi2EEEiEEEiEEENS5_IJlNS5_IJSB_SK_EEElEEEEENSJ_INS5_IJNS5_IJNS5_IJNSA_ILi8EEESK_NSA_ILi4EEEEEEiEEENS5_IJNS5_IJNSA_ILi16EEESK_SK_EEEiEEEiEEENS5_IJNS5_IJNS5_IJSF_SU_NSA_ILi1024EEEEEENSA_ILi4096EEEEEENS5_IJNS5_IJSB_NSA_ILi512EEENSA_ILi32EEEEEElEEElEEEEEEEESI_NS5_IJlSB_lEEENS4_8TiledMMAINS4_8MMA_AtomIJNS4_4SM904GMMA6SPARSE27GMMA_64x256x32_F32F16F16_SSILNS1D_5MajorE0ELS1G_0ELNS1D_7ScaleInE1ELS1H_1ELNS1D_9SparseSelE0EEEEEENSJ_ISC_NS5_IJNSA_ILi0EEES1L_S1L_EEEEENS5_IJNS4_10UnderscoreES1O_S1O_EEEEENS4_13SM90_TMA_LOADENS4_14ComposedLayoutINS4_7SwizzleILi2ELi4ELi3EEENS4_25smem_sparse_ptr_flag_bitsILi2ELi16EEENSJ_INS5_IJNS5_IJSB_SQ_EEENS5_IJSK_S13_EEEEEENS5_IJNS5_IJS1L_SF_EEESN_EEEEEEEvNS4_8identityES1R_NS1S_INS1T_ILi3ELi4ELi3EEENS4_18smem_ptr_flag_bitsILi16EEENSJ_INS5_IJSQ_SF_EEENS5_IJSF_SB_EEEEEEEvS24_EENS_8epilogue10collective6detail29Sm90TmaWarpSpecializedAdapterINS2E_15DefaultEpilogueIfNS5_IJSB_llEEES2I_NS2D_6thread17LinearCombinationIfLi1EffLNS2J_9ScaleType4KindE0ELNS_15FloatRoundStyleE2EfEENS1_15EpilogueDefaultEEEEEvvEEEEvNT_6ParamsE)
        /*0020*/ 	.word	0x00000000
.L_16:


//--------------------- .nv.compat                --------------------------
	.section	.nv.compat,"",@"SHT_CUDA_COMPAT_INFO"
	.align	4
        /*0000*/ 	.byte	0x02, 0x09, 0x01, 0x00, 0x02, 0x02, 0x04, 0x00, 0x02, 0x05, 0x05, 0x00, 0x03, 0x07, 0x01, 0x01
        /*0010*/ 	.byte	0x02, 0x03, 0x01, 0x00, 0x02, 0x06, 0x01, 0x00, 0x04, 0x0b, 0x08, 0x00, 0x00, 0x00, 0x00, 0x00
        /*0020*/ 	.byte	0x00, 0x00, 0x00, 0x00


//--------------------- .nv.info._ZN7cutlass13device_kernelINS_4gemm6kernel13GemmUniversalIN4cute5tupleIJiiiiEEENS1_10collective13CollectiveMmaINS1_40MainloopSm90TmaGmmaWarpSpecializedSparseILi6ENS5_IJNS4_1CILi1EEESB_SB_EEENS1_32KernelTmaWarpSpecializedPingpongEEENS5_IJNSA_ILi64EEENSA_ILi256EEESF_EEENS_6half_tENS5_IJNS4_6LayoutINS5_IJiNS5_IJNSA_ILi2EEEiEEEiEEENS5_IJlNS5_IJSB_SK_EEElEEEEENSJ_INS5_IJNS5_IJNS5_IJNSA_ILi8EEESK_NSA_ILi4EEEEEEiEEENS5_IJNS5_IJNSA_ILi16EEESK_SK_EEEiEEEiEEENS5_IJNS5_IJNS5_IJSF_SU_NSA_ILi1024EEEEEENSA_ILi4096EEEEEENS5_IJNS5_IJSB_NSA_ILi512EEENSA_ILi32EEEEEElEEElEEEEEEEESI_NS5_IJlSB_lEEENS4_8TiledMMAINS4_8MMA_AtomIJNS4_4SM904GMMA6SPARSE27GMMA_64x256x32_F32F16F16_SSILNS1D_5MajorE0ELS1G_0ELNS1D_7ScaleInE1ELS1H_1ELNS1D_9SparseSelE0EEEEEENSJ_ISC_NS5_IJNSA_ILi0EEES1L_S1L_EEEEENS5_IJNS4_10UnderscoreES1O_S1O_EEEEENS4_13SM90_TMA_LOADENS4_14ComposedLayoutINS4_7SwizzleILi2ELi4ELi3EEENS4_25smem_sparse_ptr_flag_bitsILi2ELi16EEENSJ_INS5_IJNS5_IJSB_SQ_EEENS5_IJSK_S13_EEEEEENS5_IJNS5_IJS1L_SF_EEESN_EEEEEEEvNS4_8identityES1R_NS1S_INS1T_ILi3ELi4ELi3EEENS4_18smem_ptr_flag_bitsILi16EEENSJ_INS5_IJSQ_SF_EEENS5_IJSF_SB_EEEEEEEvS24_EENS_8epilogue10collective6detail29Sm90TmaWarpSpecializedAdapterINS2E_15DefaultEpilogueIfNS5_IJSB_llEEES2I_NS2D_6thread17LinearCombinationIfLi1EffLNS2J_9ScaleType4KindE0ELNS_15FloatRoundStyleE2EfEENS1_15EpilogueDefaultEEEEEvvEEEEvNT_6ParamsE --------------------------
	.section	.nv.info._ZN7cutlass13device_kernelINS_4gemm6kernel13GemmUniversalIN4cute5tupleIJiiiiEEENS1_10collective13CollectiveMmaINS1_40MainloopSm90TmaGmmaWarpSpecializedSparseILi6ENS5_IJNS4_1CILi1EEESB_SB_EEENS1_32KernelTmaWarpSpecializedPingpongEEENS5_IJNSA_ILi64EEENSA_ILi256EEESF_EEENS_6half_tENS5_IJNS4_6LayoutINS5_IJiNS5_IJNSA_ILi2EEEiEEEiEEENS5_IJlNS5_IJSB_SK_EEElEEEEENSJ_INS5_IJNS5_IJNS5_IJNSA_ILi8EEESK_NSA_ILi4EEEEEEiEEENS5_IJNS5_IJNSA_ILi16EEESK_SK_EEEiEEEiEEENS5_IJNS5_IJNS5_IJSF_SU_NSA_ILi1024EEEEEENSA_ILi4096EEEEEENS5_IJNS5_IJSB_NSA_ILi512EEENSA_ILi32EEEEEElEEElEEEEEEEESI_NS5_IJlSB_lEEENS4_8TiledMMAINS4_8MMA_AtomIJNS4_4SM904GMMA6SPARSE27GMMA_64x256x32_F32F16F16_SSILNS1D_5MajorE0ELS1G_0ELNS1D_7ScaleInE1ELS1H_1ELNS1D_9SparseSelE0EEEEEENSJ_ISC_NS5_IJNSA_ILi0EEES1L_S1L_EEEEENS5_IJNS4_10UnderscoreES1O_S1O_EEEEENS4_13SM90_TMA_LOADENS4_14ComposedLayoutINS4_7SwizzleILi2ELi4ELi3EEENS4_25smem_sparse_ptr_flag_bitsILi2ELi16EEENSJ_INS5_IJNS5_IJSB_SQ_EEENS5_IJSK_S13_EEEEEENS5_IJNS5_IJS1L_SF_EEESN_EEEEEEEvNS4_8identityES1R_NS1S_INS1T_ILi3ELi4ELi3EEENS4_18smem_ptr_flag_bitsILi16EEENSJ_INS5_IJSQ_SF_EEENS5_IJSF_SB_EEEEEEEvS24_EENS_8epilogue10collective6detail29Sm90TmaWarpSpecializedAdapterINS2E_15DefaultEpilogueIfNS5_IJSB_llEEES2I_NS2D_6thread17LinearCombinationIfLi1EffLNS2J_9ScaleType4KindE0ELNS_15FloatRoundStyleE2EfEENS1_15EpilogueDefaultEEEEEvvEEEEvNT_6ParamsE,"",@"SHT_CUDA_INFO"
	.sectionflags	@""
	.align	4


	//----- nvinfo : EIATTR_CUDA_API_VERSION
	.align		4
        /*0000*/ 	.byte	0x04, 0x37
        /*0002*/ 	.short	(.L_18 - .L_17)
.L_17:
        /*0004*/ 	.word	0x00000082


	//----- nvinfo : EIATTR_KPARAM_INFO
	.align		4
.L_18:
        /*0008*/ 	.byte	0x04, 0x17
        /*000a*/ 	.short	(.L_20 - .L_19)
.L_19:
        /*000c*/ 	.word	0x00000000
        /*0010*/ 	.short	0x0000
        /*0012*/ 	.short	0x0070
        /*0014*/ 	.byte	0x00, 0xf0, 0x01, 0x14


	//----- nvinfo : EIATTR_SPARSE_MMA_MASK
	.align		4
.L_20:
        /*0018*/ 	.byte	0x03, 0x50
        /*001a*/ 	.short	0x0002


	//----- nvinfo : EIATTR_MAXREG_COUNT
	.align		4
        /*001c*/ 	.byte	0x03, 0x1b
        /*001e*/ 	.short	0x00a8


	//----- nvinfo : EIATTR_NUM_BARRIERS
	.align		4
        /*0020*/ 	.byte	0x02, 0x4c
        /*0022*/ 	.byte	0x01
	.zero		1


	//----- nvinfo : EIATTR_MERCURY_ISA_VERSION
	.align		4
        /*0024*/ 	.byte	0x03, 0x5f
        /*0026*/ 	.short	0x0101


	//----- nvinfo : EIATTR_INT_WARP_WIDE_INSTR_OFFSETS
	.align		4
        /*0028*/ 	.byte	0x04, 0x31
        /*002a*/ 	.short	(.L_22 - .L_21)


	//   ....[0]....
.L_21:
        /*002c*/ 	.word	0x00000490


	//   ....[1]....
        /*0030*/ 	.word	0x000004b0


	//   ....[2]....
        /*0034*/ 	.word	0x00000530


	//   ....[3]....
        /*0038*/ 	.word	0x00000540


	//   ....[4]....
        /*003c*/ 	.word	0x00000550


	//   ....[5]....
        /*0040*/ 	.word	0x00000570


	//   ....[6]....
        /*0044*/ 	.word	0x000005c0


	//   ....[7]....
        /*0048*/ 	.word	0x000005e0


	//----- nvinfo : EIATTR_COOP_GROUP_MASK_REGIDS
	.align		4
.L_22:
        /*004c*/ 	.byte	0x04, 0x29
        /*004e*/ 	.short	(.L_24 - .L_23)


	//   ....[0]....
.L_23:
        /*0050*/ 	.word	0xffffffff


	//   ....[1]....
        /*0054*/ 	.word	0xffffffff


	//   ....[2]....
        /*0058*/ 	.word	0xffffffff


	//   ....[3]....
        /*005c*/ 	.word	0xffffffff


	//   ....[4]....
        /*0060*/ 	.word	0xffffffff


	//   ....[5]....
        /*0064*/ 	.word	0xffffffff


	//----- nvinfo : EIATTR_COOP_GROUP_INSTR_OFFSETS
	.align		4
.L_24:
        /*0068*/ 	.byte	0x04, 0x28
        /*006a*/ 	.short	(.L_26 - .L_25)


	//   ....[0]....
.L_25:
        /*006c*/ 	.word	0x00000060


	//   ....[1]....
        /*0070*/ 	.word	0x00000070


	//   ....[2]....
        /*0074*/ 	.word	0x00000160


	//   ....[3]....
        /*0078*/ 	.word	0x00000330


	//   ....[4]....
        /*007c*/ 	.word	0x00000370


	//   ....[5]....
        /*0080*/ 	.word	0x000003b0


	//----- nvinfo : EIATTR_REG_RECONFIG
	.align		4
.L_26:
        /*0084*/ 	.byte	0x01, 0x54
	.zero		2


	//----- nvinfo : EIATTR_MBARRIER_INSTR_OFFSETS
	.align		4
        /*0088*/ 	.byte	0x04, 0x39
        /*008a*/ 	.short	(.L_28 - .L_27)


	//   ....[0]....
.L_27:
        /*008c*/ 	.word	0x00000260
        /*0090*/ 	.word	0x000000ff
        /*0094*/ 	.word	0x00000000
        /*0098*/ 	.short	0x0100
        /*009a*/ 	.byte	0x08
	.zero		1


	//   ....[1]....
        /*009c*/ 	.word	0x00000270
        /*00a0*/ 	.word	0x000000ff
        /*00a4*/ 	.word	0x00000030
        /*00a8*/ 	.short	0x0100
        /*00aa*/ 	.byte	0x08
	.zero		1


	//   ....[2]....
        /*00ac*/ 	.word	0x00000280
        /*00b0*/ 	.word	0x000000ff
        /*00b4*/ 	.word	0x00000008
        /*00b8*/ 	.short	0x0100
        /*00ba*/ 	.byte	0x08
	.zero		1


	//   ....[3]....
        /*00bc*/ 	.word	0x00000290
        /*00c0*/ 	.word	0x000000ff
        /*00c4*/ 	.word	0x00000038
        /*00c8*/ 	.short	0x0100
        /*00ca*/ 	.byte	0x08
	.zero		1


	//   ....[4]....
        /*00cc*/ 	.word	0x000002a0
        /*00d0*/ 	.word	0x000000ff
        /*00d4*/ 	.word	0x00000010
        /*00d8*/ 	.short	0x0100
        /*00da*/ 	.byte	0x08
	.zero		1


	//   ....[5]....
        /*00dc*/ 	.word	0x000002b0
        /*00e0*/ 	.word	0x000000ff
        /*00e4*/ 	.word	0x00000040
        /*00e8*/ 	.short	0x0100
        /*00ea*/ 	.byte	0x08
	.zero		1


	//   ....[6]....
        /*00ec*/ 	.word	0x000002c0
        /*00f0*/ 	.word	0x000000ff
        /*00f4*/ 	.word	0x00000018
        /*00f8*/ 	.short	0x0100
        /*00fa*/ 	.byte	0x08
	.zero		1


	//   ....[7]....
        /*00fc*/ 	.word	0x000002d0
        /*0100*/ 	.word	0x000000ff
        /*0104*/ 	.word	0x00000048
        /*0108*/ 	.short	0x0100
        /*010a*/ 	.byte	0x08
	.zero		1


	//   ....[8]....
        /*010c*/ 	.word	0x000002e0
        /*0110*/ 	.word	0x000000ff
        /*0114*/ 	.word	0x00000020
        /*0118*/ 	.short	0x0100
        /*011a*/ 	.byte	0x08
	.zero		1


	//   ....[9]....
        /*011c*/ 	.word	0x000002f0
        /*0120*/ 	.word	0x000000ff
        /*0124*/ 	.word	0x00000050
        /*0128*/ 	.short	0x0100
        /*012a*/ 	.byte	0x08
	.zero		1


	//   ....[10]....
        /*012c*/ 	.word	0x00000300
        /*0130*/ 	.word	0x000000ff
        /*0134*/ 	.word	0x00000028
        /*0138*/ 	.short	0x0100
        /*013a*/ 	.byte	0x08
	.zero		1


	//   ....[11]....
        /*013c*/ 	.word	0x00000310
        /*0140*/ 	.word	0x000000ff
        /*0144*/ 	.word	0x00000058
        /*0148*/ 	.short	0x0100
        /*014a*/ 	.byte	0x08
	.zero		1


	//   ....[12]....
        /*014c*/ 	.word	0x00000620
        /*0150*/ 	.word	0x000000ff
        /*0154*/ 	.word	0x00000090
        /*0158*/ 	.short	0x0100
        /*015a*/ 	.byte	0x08
	.zero		1


	//   ....[13]....
        /*015c*/ 	.word	0x00000690
        /*0160*/ 	.word	0x000000ff
        /*0164*/ 	.word	0x00000098
        /*0168*/ 	.short	0x0100
        /*016a*/ 	.byte	0x08
	.zero		1


	//   ....[14]....
        /*016c*/ 	.word	0x000006b0
        /*0170*/ 	.word	0x000000ff
        /*0174*/ 	.word	0x00000070
        /*0178*/ 	.short	0x0100
        /*017a*/ 	.byte	0x09
	.zero		1


	//   ....[15]....
        /*017c*/ 	.word	0x000006c0
        /*0180*/ 	.word	0x000000ff
        /*0184*/ 	.word	0x00000078
        /*0188*/ 	.short	0x0100
        /*018a*/ 	.byte	0x09
	.zero		1


	//   ....[16]....
        /*018c*/ 	.word	0x000006d0
        /*0190*/ 	.word	0x000000ff
        /*0194*/ 	.word	0x00000080
        /*0198*/ 	.short	0x0100
        /*019a*/ 	.byte	0x09
	.zero		1


	//   ....[17]....
        /*019c*/ 	.word	0x000006e0
        /*01a0*/ 	.word	0x000000ff
        /*01a4*/ 	.word	0x00000088
        /*01a8*/ 	.short	0x0100
        /*01aa*/ 	.byte	0x09
	.zero		1


	//   ....[18]....
        /*01ac*/ 	.word	0x000014e0
        /*01b0*/ 	.word	0x000000ff
        /*01b4*/ 	.word	0xfffffff8
        /*01b8*/ 	.short	0x010a
        /*01ba*/ 	.byte	0x0c
	.zero		1


	//   ....[19]....
        /*01bc*/ 	.word	0x000019b0
        /*01c0*/ 	.word	0x000000ff
        /*01c4*/ 	.word	0x00000000
        /*01c8*/ 	.short	0x010a
        /*01ca*/ 	.byte	0x08
	.zero		1


	//   ....[20]....
        /*01cc*/ 	.word	0x00001a10
        /*01d0*/ 	.word	0x000000ff
        /*01d4*/ 	.word	0x00000000
        /*01d8*/ 	.short	0x010a
        /*01da*/ 	.byte	0x08
	.zero		1


	//   ....[21]....
        /*01dc*/ 	.word	0x00001bf0
        /*01e0*/ 	.word	0x000000ff
        /*01e4*/ 	.word	0x00000000
        /*01e8*/ 	.short	0x0101
        /*01ea*/ 	.byte	0x08
	.zero		1


	//   ....[22]....
        /*01ec*/ 	.word	0x00001d70
        /*01f0*/ 	.word	0x00000013
        /*01f4*/ 	.word	0x00000000
        /*01f8*/ 	.short	0x0101
        /*01fa*/ 	.byte	0x13
	.zero		1


	//   ....[23]....
        /*01fc*/ 	.word	0x00001dc0
        /*0200*/ 	.word	0x000000ff
        /*0204*/ 	.word	0x00000008
        /*0208*/ 	.short	0x010a
        /*020a*/ 	.byte	0x0c
	.zero		1


	//   ....[24]....
        /*020c*/ 	.word	0x0000b1a0
        /*0210*/ 	.word	0x00000004
        /*0214*/ 	.word	0x00000000
        /*0218*/ 	.short	0x0101
        /*021a*/ 	.byte	0x13
	.zero		1


	//   ....[25]....
        /*021c*/ 	.word	0x0000ba90
        /*0220*/ 	.word	0x00000012
        /*0224*/ 	.word	0x00000030
        /*0228*/ 	.short	0x010a
        /*022a*/ 	.byte	0x3f
	.zero		1


	//   ....[26]....
        /*022c*/ 	.word	0x0000bed0
        /*0230*/ 	.word	0x0000000a
        /*0234*/ 	.word	0x00000098
        /*0238*/ 	.short	0x0101
        /*023a*/ 	.byte	0x3f
	.zero		1


	//   ....[27]....
        /*023c*/ 	.word	0x0000c630
        /*0240*/ 	.word	0x00000005
        /*0244*/ 	.word	0x00000000
        /*0248*/ 	.short	0x010a
        /*024a*/ 	.byte	0x3f
	.zero		1


	//   ....[28]....
        /*024c*/ 	.word	0x0000c6b0
        /*0250*/ 	.word	0x00000007
        /*0254*/ 	.word	0x00000000
        /*0258*/ 	.short	0x010a
        /*025a*/ 	.byte	0x3f
	.zero		1


	//   ....[29]....
        /*025c*/ 	.word	0x0000c740
        /*0260*/ 	.word	0x00000006
        /*0264*/ 	.word	0x00000000
        /*0268*/ 	.short	0x010a
        /*026a*/ 	.byte	0x3f
	.zero		1


	//   ....[30]....
        /*026c*/ 	.word	0x0000c7d0
        /*0270*/ 	.word	0x00000009
        /*0274*/ 	.word	0x00000000
        /*0278*/ 	.short	0x010a
        /*027a*/ 	.byte	0x3f
	.zero		1


	//   ....[31]....
        /*027c*/ 	.word	0x0000c860
        /*0280*/ 	.word	0x00000006
        /*0284*/ 	.word	0x00000000
        /*0288*/ 	.short	0x010a
        /*028a*/ 	.byte	0x3f
	.zero		1


	//   ....[32]....
        /*028c*/ 	.word	0x0000c8f0
        /*0290*/ 	.word	0x00000003
        /*0294*/ 	.word	0x00000000
        /*0298*/ 	.short	0x010a
        /*029a*/ 	.byte	0x3f
	.zero		1


	//   ....[33]....
        /*029c*/ 	.word	0x0000c960
        /*02a0*/ 	.word	0x00000013
        /*02a4*/ 	.word	0xfffffff8
        /*02a8*/ 	.short	0x010a
        /*02aa*/ 	.byte	0x3f
	.zero		1


	//   ....[34]....
        /*02ac*/ 	.word	0x0000c9c0
        /*02b0*/ 	.word	0x00000015
        /*02b4*/ 	.word	0x00000000
        /*02b8*/ 	.short	0x010a
        /*02ba*/ 	.byte	0x3f
	.zero		1


	//   ....[35]....
        /*02bc*/ 	.word	0x0000ca20
        /*02c0*/ 	.word	0x00000013
        /*02c4*/ 	.word	0x00000008
        /*02c8*/ 	.short	0x010a
        /*02ca*/ 	.byte	0x3f
	.zero		1


	//   ....[36]....
        /*02cc*/ 	.word	0x0000caf0
        /*02d0*/ 	.word	0x00000012
        /*02d4*/ 	.word	0x00000030
        /*02d8*/ 	.short	0x010a
        /*02da*/ 	.byte	0x3f
	.zero		1


	//   ....[37]....
        /*02dc*/ 	.word	0x0000cbd0
        /*02e0*/ 	.word	0x00000005
        /*02e4*/ 	.word	0x00000000
        /*02e8*/ 	.short	0x010a
        /*02ea*/ 	.byte	0x3f
	.zero		1


	//   ....[38]....
        /*02ec*/ 	.word	0x0000cc20
        /*02f0*/ 	.word	0x00000007
        /*02f4*/ 	.word	0x00000000
        /*02f8*/ 	.short	0x010a
        /*02fa*/ 	.byte	0x3f
	.zero		1


	//   ....[39]....
        /*02fc*/ 	.word	0x0000cc70
        /*0300*/ 	.word	0x00000006
        /*0304*/ 	.word	0x00000000
        /*0308*/ 	.short	0x010a
        /*030a*/ 	.byte	0x3f
	.zero		1


	//   ....[40]....
        /*030c*/ 	.word	0x0000ccc0
        /*0310*/ 	.word	0x00000009
        /*0314*/ 	.word	0x00000000
        /*0318*/ 	.short	0x010a
        /*031a*/ 	.byte	0x3f
	.zero		1


	//   ....[41]....
        /*031c*/ 	.word	0x0000cd10
        /*0320*/ 	.word	0x00000006
        /*0324*/ 	.word	0x00000000
        /*0328*/ 	.short	0x010a
        /*032a*/ 	.byte	0x3f
	.zero		1


	//----- nvinfo : EIATTR_NUM_MBARRIERS
	.align		4
.L_28:
        /*032c*/ 	.byte	0x03, 0x38
        /*032e*/ 	.short	0x0012


	//----- nvinfo : EIATTR_EXIT_INSTR_OFFSETS
	.align		4
        /*0330*/ 	.byte	0x04, 0x1c
        /*0332*/ 	.short	(.L_30 - .L_29)


	//   ....[0]....
.L_29:
        /*0334*/ 	.word	0x000011c0


	//   ....[1]....
        /*0338*/ 	.word	0x00001220


	//   ....[2]....
        /*033c*/ 	.word	0x0000b7b0


	//   ....[3]....
        /*0340*/ 	.word	0x0000b7e0


	//   ....[4]....
        /*0344*/ 	.word	0x0000c940


	//----- nvinfo : EIATTR_MAX_THREADS
	.align		4
.L_30:
        /*0348*/ 	.byte	0x04, 0x05
        /*034a*/ 	.short	(.L_32 - .L_31)
.L_31:
        /*034c*/ 	.word	0x00000180
        /*0350*/ 	.word	0x00000001
        /*0354*/ 	.word	0x00000001


	//----- nvinfo : EIATTR_CRS_STACK_SIZE
	.align		4
.L_32:
        /*0358*/ 	.byte	0x04, 0x1e
        /*035a*/ 	.short	(.L_34 - .L_33)
.L_33:
        /*035c*/ 	.word	0x00000000


	//----- nvinfo : EIATTR_CBANK_PARAM_SIZE
	.align		4
.L_34:
        /*0360*/ 	.byte	0x03, 0x19
        /*0362*/ 	.short	0x0570


	//----- nvinfo : EIATTR_PARAM_CBANK
	.align		4
        /*0364*/ 	.byte	0x04, 0x0a
        /*0366*/ 	.short	(.L_36 - .L_35)
	.align		4
.L_35:
        /*0368*/ 	.word	index@(.nv.constant0._ZN7cutlass13device_kernelINS_4gemm6kernel13GemmUniversalIN4cute5tupleIJiiiiEEENS1_10collective13CollectiveMmaINS1_40MainloopSm90TmaGmmaWarpSpecializedSparseILi6ENS5_IJNS4_1CILi1EEESB_SB_EEENS1_32KernelTmaWarpSpecializedPingpongEEENS5_IJNSA_ILi64EEENSA_ILi256EEESF_EEENS_6half_tENS5_IJNS4_6LayoutINS5_IJiNS5_IJNSA_ILi2EEEiEEEiEEENS5_IJlNS5_IJSB_SK_EEElEEEEENSJ_INS5_IJNS5_IJNS5_IJNSA_ILi8EEESK_NSA_ILi4EEEEEEiEEENS5_IJNS5_IJNSA_ILi16EEESK_SK_EEEiEEEiEEENS5_IJNS5_IJNS5_IJSF_SU_NSA_ILi1024EEEEEENSA_ILi4096EEEEEENS5_IJNS5_IJSB_NSA_ILi512EEENSA_ILi32EEEEEElEEElEEEEEEEESI_NS5_IJlSB_lEEENS4_8TiledMMAINS4_8MMA_AtomIJNS4_4SM904GMMA6SPARSE27GMMA_64x256x32_F32F16F16_SSILNS1D_5MajorE0ELS1G_0ELNS1D_7ScaleInE1ELS1H_1ELNS1D_9SparseSelE0EEEEEENSJ_ISC_NS5_IJNSA_ILi0EEES1L_S1L_EEEEENS5_IJNS4_10UnderscoreES1O_S1O_EEEEENS4_13SM90_TMA_LOADENS4_14ComposedLayoutINS4_7SwizzleILi2ELi4ELi3EEENS4_25smem_sparse_ptr_flag_bitsILi2ELi16EEENSJ_INS5_IJNS5_IJSB_SQ_EEENS5_IJSK_S13_EEEEEENS5_IJNS5_IJS1L_SF_EEESN_EEEEEEEvNS4_8identityES1R_NS1S_INS1T_ILi3ELi4ELi3EEENS4_18smem_ptr_flag_bitsILi16EEENSJ_INS5_IJSQ_SF_EEENS5_IJSF_SB_EEEEEEEvS24_EENS_8epilogue10collective6detail29Sm90TmaWarpSpecializedAdapterINS2E_15DefaultEpilogueIfNS5_IJSB_llEEES2I_NS2D_6thread17LinearCombinationIfLi1EffLNS2J_9ScaleType4KindE0ELNS_15FloatRoundStyleE2EfEENS1_15EpilogueDefaultEEEEEvvEEEEvNT_6ParamsE)
        /*036c*/ 	.short	0x0210
        /*036e*/ 	.short	0x0570


	//----- nvinfo : EIATTR_SW_WAR
	.align		4
.L_36:
        /*0370*/ 	.byte	0x04, 0x36
        /*0372*/ 	.short	(.L_38 - .L_37)
.L_37:
        /*0374*/ 	.word	0x00000008
.L_38:


//--------------------- .nv.callgraph             --------------------------
	.section	.nv.callgraph,"",@"SHT_CUDA_CALLGRAPH"
	.align	4
	.sectionentsize	8
	.align		4
        /*0000*/ 	.word	0x00000000
	.align		4
        /*0004*/ 	.word	0xffffffff
	.align		4
        /*0008*/ 	.word	0x00000000
	.align		4
        /*000c*/ 	.word	0xfffffffe
	.align		4
        /*0010*/ 	.word	0x00000000
	.align		4
        /*0014*/ 	.word	0xfffffffd
	.align		4
        /*0018*/ 	.word	0x00000000
	.align		4
        /*001c*/ 	.word	0xfffffffc


//--------------------- .nv.constant4             --------------------------
	.section	.nv.constant4,"a",@progbits
	.align	8
	.align		8
.nv.constant4:
        /*0000*/ 	.dword	_ZN39_INTERNAL_c9b5cbdc_4_k_cu_999eecd3_34024cuda3std3__45__cpo5beginE
	.align		8
        /*0008*/ 	.dword	_ZN39_INTERNAL_c9b5cbdc_4_k_cu_999eecd3_34024cuda3std3__45__cpo3endE
	.align		8
        /*0010*/ 	.dword	_ZN39_INTERNAL_c9b5cbdc_4_k_cu_999eecd3_34024cuda3std3__45__cpo6cbeginE
	.align		8
        /*0018*/ 	.dword	_ZN39_INTERNAL_c9b5cbdc_4_k_cu_999eecd3_34024cuda3std3__45__cpo4cendE
	.align		8
        /*0020*/ 	.dword	_ZN39_INTERNAL_c9b5cbdc_4_k_cu_999eecd3_34024cuda3std3__441_GLOBAL__N__c9b5cbdc_4_k_cu_999eecd3_34026ignoreE
	.align		8
        /*0028*/ 	.dword	_ZN39_INTERNAL_c9b5cbdc_4_k_cu_999eecd3_34024cuda3std3__419piecewise_constructE
	.align		8
        /*0030*/ 	.dword	_ZN39_INTERNAL_c9b5cbdc_4_k_cu_999eecd3_34024cuda3std3__48in_placeE
	.align		8
        /*0038*/ 	.dword	_ZN39_INTERNAL_c9b5cbdc_4_k_cu_999eecd3_34024cuda3std6ranges3__45__cpo4swapE
	.align		8
        /*0040*/ 	.dword	_ZN39_INTERNAL_c9b5cbdc_4_k_cu_999eecd3_34024cuda3std6ranges3__45__cpo9iter_moveE
	.align		8
        /*0048*/ 	.dword	_ZN39_INTERNAL_c9b5cbdc_4_k_cu_999eecd3_34024cute7productE
	.align		8
        /*0050*/ 	.dword	_ZN39_INTERNAL_c9b5cbdc_4_k_cu_999eecd3_34024cute1_E


//--------------------- .text._ZN7cutlass13device_kernelINS_4gemm6kernel13GemmUniversalIN4cute5tupleIJiiiiEEENS1_10collective13CollectiveMmaINS1_40MainloopSm90TmaGmmaWarpSpecializedSparseILi6ENS5_IJNS4_1CILi1EEESB_SB_EEENS1_32KernelTmaWarpSpecializedPingpongEEENS5_IJNSA_ILi64EEENSA_ILi256EEESF_EEENS_6half_tENS5_IJNS4_6LayoutINS5_IJiNS5_IJNSA_ILi2EEEiEEEiEEENS5_IJlNS5_IJSB_SK_EEElEEEEENSJ_INS5_IJNS5_IJNS5_IJNSA_ILi8EEESK_NSA_ILi4EEEEEEiEEENS5_IJNS5_IJNSA_ILi16EEESK_SK_EEEiEEEiEEENS5_IJNS5_IJNS5_IJSF_SU_NSA_ILi1024EEEEEENSA_ILi4096EEEEEENS5_IJNS5_IJSB_NSA_ILi512EEENSA_ILi32EEEEEElEEElEEEEEEEESI_NS5_IJlSB_lEEENS4_8TiledMMAINS4_8MMA_AtomIJNS4_4SM904GMMA6SPARSE27GMMA_64x256x32_F32F16F16_SSILNS1D_5MajorE0ELS1G_0ELNS1D_7ScaleInE1ELS1H_1ELNS1D_9SparseSelE0EEEEEENSJ_ISC_NS5_IJNSA_ILi0EEES1L_S1L_EEEEENS5_IJNS4_10UnderscoreES1O_S1O_EEEEENS4_13SM90_TMA_LOADENS4_14ComposedLayoutINS4_7SwizzleILi2ELi4ELi3EEENS4_25smem_sparse_ptr_flag_bitsILi2ELi16EEENSJ_INS5_IJNS5_IJSB_SQ_EEENS5_IJSK_S13_EEEEEENS5_IJNS5_IJS1L_SF_EEESN_EEEEEEEvNS4_8identityES1R_NS1S_INS1T_ILi3ELi4ELi3EEENS4_18smem_ptr_flag_bitsILi16EEENSJ_INS5_IJSQ_SF_EEENS5_IJSF_SB_EEEEEEEvS24_EENS_8epilogue10collective6detail29Sm90TmaWarpSpecializedAdapterINS2E_15DefaultEpilogueIfNS5_IJSB_llEEES2I_NS2D_6thread17LinearCombinationIfLi1EffLNS2J_9ScaleType4KindE0ELNS_15FloatRoundStyleE2EfEENS1_15EpilogueDefaultEEEEEvvEEEEvNT_6ParamsE --------------------------
	.section	.text._ZN7cutlass13device_kernelINS_4gemm6kernel13GemmUniversalIN4cute5tupleIJiiiiEEENS1_10collective13CollectiveMmaINS1_40MainloopSm90TmaGmmaWarpSpecializedSparseILi6ENS5_IJNS4_1CILi1EEESB_SB_EEENS1_32KernelTmaWarpSpecializedPingpongEEENS5_IJNSA_ILi64EEENSA_ILi256EEESF_EEENS_6half_tENS5_IJNS4_6LayoutINS5_IJiNS5_IJNSA_ILi2EEEiEEEiEEENS5_IJlNS5_IJSB_SK_EEElEEEEENSJ_INS5_IJNS5_IJNS5_IJNSA_ILi8EEESK_NSA_ILi4EEEEEEiEEENS5_IJNS5_IJNSA_ILi16EEESK_SK_EEEiEEEiEEENS5_IJNS5_IJNS5_IJSF_SU_NSA_ILi1024EEEEEENSA_ILi4096EEEEEENS5_IJNS5_IJSB_NSA_ILi512EEENSA_ILi32EEEEEElEEElEEEEEEEESI_NS5_IJlSB_lEEENS4_8TiledMMAINS4_8MMA_AtomIJNS4_4SM904GMMA6SPARSE27GMMA_64x256x32_F32F16F16_SSILNS1D_5MajorE0ELS1G_0ELNS1D_7ScaleInE1ELS1H_1ELNS1D_9SparseSelE0EEEEEENSJ_ISC_NS5_IJNSA_ILi0EEES1L_S1L_EEEEENS5_IJNS4_10UnderscoreES1O_S1O_EEEEENS4_13SM90_TMA_LOADENS4_14ComposedLayoutINS4_7SwizzleILi2ELi4ELi3EEENS4_25smem_sparse_ptr_flag_bitsILi2ELi16EEENSJ_INS5_IJNS5_IJSB_SQ_EEENS5_IJSK_S13_EEEEEENS5_IJNS5_IJS1L_SF_EEESN_EEEEEEEvNS4_8identityES1R_NS1S_INS1T_ILi3ELi4ELi3EEENS4_18smem_ptr_flag_bitsILi16EEENSJ_INS5_IJSQ_SF_EEENS5_IJSF_SB_EEEEEEEvS24_EENS_8epilogue10collective6detail29Sm90TmaWarpSpecializedAdapterINS2E_15DefaultEpilogueIfNS5_IJSB_llEEES2I_NS2D_6thread17LinearCombinationIfLi1EffLNS2J_9ScaleType4KindE0ELNS_15FloatRoundStyleE2EfEENS1_15EpilogueDefaultEEEEEvvEEEEvNT_6ParamsE,"ax",@progbits
	.align	128
.text._ZN7cutlass13device_kernelINS_4gemm6kernel13GemmUniversalIN4cute5tupleIJiiiiEEENS1_10collective13CollectiveMmaINS1_40MainloopSm90TmaGmmaWarpSpecializedSparseILi6ENS5_IJNS4_1CILi1EEESB_SB_EEENS1_32KernelTmaWarpSpecializedPingpongEEENS5_IJNSA_ILi64EEENSA_ILi256EEESF_EEENS_6half_tENS5_IJNS4_6LayoutINS5_IJiNS5_IJNSA_ILi2EEEiEEEiEEENS5_IJlNS5_IJSB_SK_EEElEEEEENSJ_INS5_IJNS5_IJNS5_IJNSA_ILi8EEESK_NSA_ILi4EEEEEEiEEENS5_IJNS5_IJNSA_ILi16EEESK_SK_EEEiEEEiEEENS5_IJNS5_IJNS5_IJSF_SU_NSA_ILi1024EEEEEENSA_ILi4096EEEEEENS5_IJNS5_IJSB_NSA_ILi512EEENSA_ILi32EEEEEElEEElEEEEEEEESI_NS5_IJlSB_lEEENS4_8TiledMMAINS4_8MMA_AtomIJNS4_4SM904GMMA6SPARSE27GMMA_64x256x32_F32F16F16_SSILNS1D_5MajorE0ELS1G_0ELNS1D_7ScaleInE1ELS1H_1ELNS1D_9SparseSelE0EEEEEENSJ_ISC_NS5_IJNSA_ILi0EEES1L_S1L_EEEEENS5_IJNS4_10UnderscoreES1O_S1O_EEEEENS4_13SM90_TMA_LOADENS4_14ComposedLayoutINS4_7SwizzleILi2ELi4ELi3EEENS4_25smem_sparse_ptr_flag_bitsILi2ELi16EEENSJ_INS5_IJNS5_IJSB_SQ_EEENS5_IJSK_S13_EEEEEENS5_IJNS5_IJS1L_SF_EEESN_EEEEEEEvNS4_8identityES1R_NS1S_INS1T_ILi3ELi4ELi3EEENS4_18smem_ptr_flag_bitsILi16EEENSJ_INS5_IJSQ_SF_EEENS5_IJSF_SB_EEEEEEEvS24_EENS_8epilogue10collective6detail29Sm90TmaWarpSpecializedAdapterINS2E_15DefaultEpilogueIfNS5_IJSB_llEEES2I_NS2D_6thread17LinearCombinationIfLi1EffLNS2J_9ScaleType4KindE0ELNS_15FloatRoundStyleE2EfEENS1_15EpilogueDefaultEEEEEvvEEEEvNT_6ParamsE:
        .type           _ZN7cutlass13device_kernelINS_4gemm6kernel13GemmUniversalIN4cute5tupleIJiiiiEEENS1_10collective13CollectiveMmaINS1_40MainloopSm90TmaGmmaWarpSpecializedSparseILi6ENS5_IJNS4_1CILi1EEESB_SB_EEENS1_32KernelTmaWarpSpecializedPingpongEEENS5_IJNSA_ILi64EEENSA_ILi256EEESF_EEENS_6half_tENS5_IJNS4_6LayoutINS5_IJiNS5_IJNSA_ILi2EEEiEEEiEEENS5_IJlNS5_IJSB_SK_EEElEEEEENSJ_INS5_IJNS5_IJNS5_IJNSA_ILi8EEESK_NSA_ILi4EEEEEEiEEENS5_IJNS5_IJNSA_ILi16EEESK_SK_EEEiEEEiEEENS5_IJNS5_IJNS5_IJSF_SU_NSA_ILi1024EEEEEENSA_ILi4096EEEEEENS5_IJNS5_IJSB_NSA_ILi512EEENSA_ILi32EEEEEElEEElEEEEEEEESI_NS5_IJlSB_lEEENS4_8TiledMMAINS4_8MMA_AtomIJNS4_4SM904GMMA6SPARSE27GMMA_64x256x32_F32F16F16_SSILNS1D_5MajorE0ELS1G_0ELNS1D_7ScaleInE1ELS1H_1ELNS1D_9SparseSelE0EEEEEENSJ_ISC_NS5_IJNSA_ILi0EEES1L_S1L_EEEEENS5_IJNS4_10UnderscoreES1O_S1O_EEEEENS4_13SM90_TMA_LOADENS4_14ComposedLayoutINS4_7SwizzleILi2ELi4ELi3EEENS4_25smem_sparse_ptr_flag_bitsILi2ELi16EEENSJ_INS5_IJNS5_IJSB_SQ_EEENS5_IJSK_S13_EEEEEENS5_IJNS5_IJS1L_SF_EEESN_EEEEEEEvNS4_8identityES1R_NS1S_INS1T_ILi3ELi4ELi3EEENS4_18smem_ptr_flag_bitsILi16EEENSJ_INS5_IJSQ_SF_EEENS5_IJSF_SB_EEEEEEEvS24_EENS_8epilogue10collective6detail29Sm90TmaWarpSpecializedAdapterINS2E_15DefaultEpilogueIfNS5_IJSB_llEEES2I_NS2D_6thread17LinearCombinationIfLi1EffLNS2J_9ScaleType4KindE0ELNS_15FloatRoundStyleE2EfEENS1_15EpilogueDefaultEEEEEvvEEEEvNT_6ParamsE,@function
        .size           _ZN7cutlass13device_kernelINS_4gemm6kernel13GemmUniversalIN4cute5tupleIJiiiiEEENS1_10collective13CollectiveMmaINS1_40MainloopSm90TmaGmmaWarpSpecializedSparseILi6ENS5_IJNS4_1CILi1EEESB_SB_EEENS1_32KernelTmaWarpSpecializedPingpongEEENS5_IJNSA_ILi64EEENSA_ILi256EEESF_EEENS_6half_tENS5_IJNS4_6LayoutINS5_IJiNS5_IJNSA_ILi2EEEiEEEiEEENS5_IJlNS5_IJSB_SK_EEElEEEEENSJ_INS5_IJNS5_IJNS5_IJNSA_ILi8EEESK_NSA_ILi4EEEEEEiEEENS5_IJNS5_IJNSA_ILi16EEESK_SK_EEEiEEEiEEENS5_IJNS5_IJNS5_IJSF_SU_NSA_ILi1024EEEEEENSA_ILi4096EEEEEENS5_IJNS5_IJSB_NSA_ILi512EEENSA_ILi32EEEEEElEEElEEEEEEEESI_NS5_IJlSB_lEEENS4_8TiledMMAINS4_8MMA_AtomIJNS4_4SM904GMMA6SPARSE27GMMA_64x256x32_F32F16F16_SSILNS1D_5MajorE0ELS1G_0ELNS1D_7ScaleInE1ELS1H_1ELNS1D_9SparseSelE0EEEEEENSJ_ISC_NS5_IJNSA_ILi0EEES1L_S1L_EEEEENS5_IJNS4_10UnderscoreES1O_S1O_EEEEENS4_13SM90_TMA_LOADENS4_14ComposedLayoutINS4_7SwizzleILi2ELi4ELi3EEENS4_25smem_sparse_ptr_flag_bitsILi2ELi16EEENSJ_INS5_IJNS5_IJSB_SQ_EEENS5_IJSK_S13_EEEEEENS5_IJNS5_IJS1L_SF_EEESN_EEEEEEEvNS4_8identityES1R_NS1S_INS1T_ILi3ELi4ELi3EEENS4_18smem_ptr_flag_bitsILi16EEENSJ_INS5_IJSQ_SF_EEENS5_IJSF_SB_EEEEEEEvS24_EENS_8epilogue10collective6detail29Sm90TmaWarpSpecializedAdapterINS2E_15DefaultEpilogueIfNS5_IJSB_llEEES2I_NS2D_6thread17LinearCombinationIfLi1EffLNS2J_9ScaleType4KindE0ELNS_15FloatRoundStyleE2EfEENS1_15EpilogueDefaultEEEEEvvEEEEvNT_6ParamsE,(.L_x_320 - _ZN7cutlass13device_kernelINS_4gemm6kernel13GemmUniversalIN4cute5tupleIJiiiiEEENS1_10collective13CollectiveMmaINS1_40MainloopSm90TmaGmmaWarpSpecializedSparseILi6ENS5_IJNS4_1CILi1EEESB_SB_EEENS1_32KernelTmaWarpSpecializedPingpongEEENS5_IJNSA_ILi64EEENSA_ILi256EEESF_EEENS_6half_tENS5_IJNS4_6LayoutINS5_IJiNS5_IJNSA_ILi2EEEiEEEiEEENS5_IJlNS5_IJSB_SK_EEElEEEEENSJ_INS5_IJNS5_IJNS5_IJNSA_ILi8EEESK_NSA_ILi4EEEEEEiEEENS5_IJNS5_IJNSA_ILi16EEESK_SK_EEEiEEEiEEENS5_IJNS5_IJNS5_IJSF_SU_NSA_ILi1024EEEEEENSA_ILi4096EEEEEENS5_IJNS5_IJSB_NSA_ILi512EEENSA_ILi32EEEEEElEEElEEEEEEEESI_NS5_IJlSB_lEEENS4_8TiledMMAINS4_8MMA_AtomIJNS4_4SM904GMMA6SPARSE27GMMA_64x256x32_F32F16F16_SSILNS1D_5MajorE0ELS1G_0ELNS1D_7ScaleInE1ELS1H_1ELNS1D_9SparseSelE0EEEEEENSJ_ISC_NS5_IJNSA_ILi0EEES1L_S1L_EEEEENS5_IJNS4_10UnderscoreES1O_S1O_EEEEENS4_13SM90_TMA_LOADENS4_14ComposedLayoutINS4_7SwizzleILi2ELi4ELi3EEENS4_25smem_sparse_ptr_flag_bitsILi2ELi16EEENSJ_INS5_IJNS5_IJSB_SQ_EEENS5_IJSK_S13_EEEEEENS5_IJNS5_IJS1L_SF_EEESN_EEEEEEEvNS4_8identityES1R_NS1S_INS1T_ILi3ELi4ELi3EEENS4_18smem_ptr_flag_bitsILi16EEENSJ_INS5_IJSQ_SF_EEENS5_IJSF_SB_EEEEEEEvS24_EENS_8epilogue10collective6detail29Sm90TmaWarpSpecializedAdapterINS2E_15DefaultEpilogueIfNS5_IJSB_llEEES2I_NS2D_6thread17LinearCombinationIfLi1EffLNS2J_9ScaleType4KindE0ELNS_15FloatRoundStyleE2EfEENS1_15EpilogueDefaultEEEEEvvEEEEvNT_6ParamsE)
        .other          _ZN7cutlass13device_kernelINS_4gemm6kernel13GemmUniversalIN4cute5tupleIJiiiiEEENS1_10collective13CollectiveMmaINS1_40MainloopSm90TmaGmmaWarpSpecializedSparseILi6ENS5_IJNS4_1CILi1EEESB_SB_EEENS1_32KernelTmaWarpSpecializedPingpongEEENS5_IJNSA_ILi64EEENSA_ILi256EEESF_EEENS_6half_tENS5_IJNS4_6LayoutINS5_IJiNS5_IJNSA_ILi2EEEiEEEiEEENS5_IJlNS5_IJSB_SK_EEElEEEEENSJ_INS5_IJNS5_IJNS5_IJNSA_ILi8EEESK_NSA_ILi4EEEEEEiEEENS5_IJNS5_IJNSA_ILi16EEESK_SK_EEEiEEEiEEENS5_IJNS5_IJNS5_IJSF_SU_NSA_ILi1024EEEEEENSA_ILi4096EEEEEENS5_IJNS5_IJSB_NSA_ILi512EEENSA_ILi32EEEEEElEEElEEEEEEEESI_NS5_IJlSB_lEEENS4_8TiledMMAINS4_8MMA_AtomIJNS4_4SM904GMMA6SPARSE27GMMA_64x256x32_F32F16F16_SSILNS1D_5MajorE0ELS1G_0ELNS1D_7ScaleInE1ELS1H_1ELNS1D_9SparseSelE0EEEEEENSJ_ISC_NS5_IJNSA_ILi0EEES1L_S1L_EEEEENS5_IJNS4_10UnderscoreES1O_S1O_EEEEENS4_13SM90_TMA_LOADENS4_14ComposedLayoutINS4_7SwizzleILi2ELi4ELi3EEENS4_25smem_sparse_ptr_flag_bitsILi2ELi16EEENSJ_INS5_IJNS5_IJSB_SQ_EEENS5_IJSK_S13_EEEEEENS5_IJNS5_IJS1L_SF_EEESN_EEEEEEEvNS4_8identityES1R_NS1S_INS1T_ILi3ELi4ELi3EEENS4_18smem_ptr_flag_bitsILi16EEENSJ_INS5_IJSQ_SF_EEENS5_IJSF_SB_EEEEEEEvS24_EENS_8epilogue10collective6detail29Sm90TmaWarpSpecializedAdapterINS2E_15DefaultEpilogueIfNS5_IJSB_llEEES2I_NS2D_6thread17LinearCombinationIfLi1EffLNS2J_9ScaleType4KindE0ELNS_15FloatRoundStyleE2EfEENS1_15EpilogueDefaultEEEEEvvEEEEvNT_6ParamsE,@"STO_CUDA_ENTRY STV_DEFAULT"
_ZN7cutlass13device_kernelINS_4gemm6kernel13GemmUniversalIN4cute5tupleIJiiiiEEENS1_10collective13CollectiveMmaINS1_40MainloopSm90TmaGmmaWarpSpecializedSparseILi6ENS5_IJNS4_1CILi1EEESB_SB_EEENS1_32KernelTmaWarpSpecializedPingpongEEENS5_IJNSA_ILi64EEENSA_ILi256EEESF_EEENS_6half_tENS5_IJNS4_6LayoutINS5_IJiNS5_IJNSA_ILi2EEEiEEEiEEENS5_IJlNS5_IJSB_SK_EEElEEEEENSJ_INS5_IJNS5_IJNS5_IJNSA_ILi8EEESK_NSA_ILi4EEEEEEiEEENS5_IJNS5_IJNSA_ILi16EEESK_SK_EEEiEEEiEEENS5_IJNS5_IJNS5_IJSF_SU_NSA_ILi1024EEEEEENSA_ILi4096EEEEEENS5_IJNS5_IJSB_NSA_ILi512EEENSA_ILi32EEEEEElEEElEEEEEEEESI_NS5_IJlSB_lEEENS4_8TiledMMAINS4_8MMA_AtomIJNS4_4SM904GMMA6SPARSE27GMMA_64x256x32_F32F16F16_SSILNS1D_5MajorE0ELS1G_0ELNS1D_7ScaleInE1ELS1H_1ELNS1D_9SparseSelE0EEEEEENSJ_ISC_NS5_IJNSA_ILi0EEES1L_S1L_EEEEENS5_IJNS4_10UnderscoreES1O_S1O_EEEEENS4_13SM90_TMA_LOADENS4_14ComposedLayoutINS4_7SwizzleILi2ELi4ELi3EEENS4_25smem_sparse_ptr_flag_bitsILi2ELi16EEENSJ_INS5_IJNS5_IJSB_SQ_EEENS5_IJSK_S13_EEEEEENS5_IJNS5_IJS1L_SF_EEESN_EEEEEEEvNS4_8identityES1R_NS1S_INS1T_ILi3ELi4ELi3EEENS4_18smem_ptr_flag_bitsILi16EEENSJ_INS5_IJSQ_SF_EEENS5_IJSF_SB_EEEEEEEvS24_EENS_8epilogue10collective6detail29Sm90TmaWarpSpecializedAdapterINS2E_15DefaultEpilogueIfNS5_IJSB_llEEES2I_NS2D_6thread17LinearCombinationIfLi1EffLNS2J_9ScaleType4KindE0ELNS_15FloatRoundStyleE2EfEENS1_15EpilogueDefaultEEEEEvvEEEEvNT_6ParamsE:
[----:B------:R-:W-:Y:S01]  /*0000*/  LDC R1, c[0x0][0x28] ;  /* 0x00000a00ff017b82 */ /* 0x000fe20000000800 */
[----:B------:R-:W0:Y:S01]  /*0010*/  S2R R13, SR_TID.X ;  /* 0x00000000000d7919 */ /* 0x000e220000002100 */
[----:B------:R-:W-:Y:S01]  /*0020*/  ELECT P0, URZ, PT ;  /* 0x00000000003f782f */ /* 0x000fe20003800000 */
[----:B------:R-:W-:Y:S01]  /*0030*/  BSSY B0, `(.L_x_0) ;  /* 0x0000012000007945 */ /* 0x000fe20003800000 */
[--C-:B0-----:R-:W-:Y:S02]  /*0040*/  SHF.R.U32.HI R0, RZ, 0x5, R13.reuse ;  /* 0x00000005ff007819 */ /* 0x101fe4000001160d */
[----:B------:R-:W-:-:S03]  /*0050*/  SHF.R.U32.HI R4, RZ, 0x7, R13 ;  /* 0x00000007ff047819 */ /* 0x000fc6000001160d */
[----:B------:R-:W0:Y:S04]  /*0060*/  SHFL.IDX PT, R2, R0, RZ, 0x1f ;  /* 0x00001fff00027589 */ /* 0x000e2800000e0000 */
[----:B------:R1:W2:Y:S01]  /*0070*/  SHFL.IDX PT, R5, R4, RZ, 0x1f ;  /* 0x00001fff04057589 */ /* 0x0002a200000e0000 */
[----:B0-----:R-:W-:-:S13]  /*0080*/  ISETP.NE.OR P0, PT, R2, RZ, !P0 ;  /* 0x000000ff0200720c */ /* 0x001fda0004705670 */
[----:B-12---:R-:W-:Y:S05]  /*0090*/  @P0 BRA `(.L_x_1) ;  /* 0x00000000002c0947 */ /* 0x006fea0003800000 */
[----:B------:R-:W-:Y:S02]  /*00a0*/  ULDC.64 UR4, c[0x0][0x198] ;  /* 0x0000660000047ab9 */ /* 0x000fe40000000a00 */
[----:B------:R-:W-:Y:S02]  /*00b0*/  UIADD3 UR6, UP0, UR4, 0xf0, URZ ;  /* 0x000000f004067890 */ /* 0x000fe4000ff1e03f */
[----:B------:R-:W-:Y:S02]  /*00c0*/  UIADD3 UR8, UP1, UR4, 0x1f0, URZ ;  /* 0x000001f004087890 */ /* 0x000fe4000ff3e03f */
[----:B------:R-:W-:Y:S02]  /*00d0*/  UIADD3 UR4, UP2, UR4, 0x2f0, URZ ;  /* 0x000002f004047890 */ /* 0x000fe4000ff5e03f */
[----:B------:R-:W-:Y:S02]  /*00e0*/  UIADD3.X UR7, URZ, UR5, URZ, UP0, !UPT ;  /* 0x000000053f077290 */ /* 0x000fe400087fe43f */
[----:B------:R-:W-:-:S02]  /*00f0*/  UIADD3.X UR9, URZ, UR5, URZ, UP1, !UPT ;  /* 0x000000053f097290 */ /* 0x000fc40008ffe43f */
[----:B------:R-:W-:-:S05]  /*0100*/  UIADD3.X UR5, URZ, UR5, URZ, UP2, !UPT ;  /* 0x000000053f057290 */ /* 0x000fca00097fe43f */
[----:B------:R0:W-:Y:S02]  /*0110*/  UTMACCTL.PF [UR6] ;  /* 0x00000000060079b9 */ /* 0x0001e40008040000 */
[----:B------:R0:W-:Y:S02]  /*0120*/  UTMACCTL.PF [UR8] ;  /* 0x00000000080079b9 */ /* 0x0001e40008040000 */
[----:B------:R0:W-:Y:S02]  /*0130*/  UTMACCTL.PF [UR4] ;  /* 0x00000000040079b9 */ /* 0x0001e40008040000 */
[----:B0-----:R-:W-:Y:S01]  /*0140*/  NOP ;  /* 0x0000000000007918 */ /* 0x001fe20000000000 */
.L_x_1:
[----:B------:R-:W-:Y:S05]  /*0150*/  BSYNC B0 ;  /* 0x0000000000007941 */ /* 0x000fea0003800000 */
.L_x_0:
[----:B------:R-:W0:Y:S02]  /*0160*/  SHFL.IDX PT, R3, R0, RZ, 0x1f ;  /* 0x00001fff00037589 */ /* 0x000e2400000e0000 */
[----:B0-----:R-:W-:-:S13]  /*0170*/  ISETP.NE.AND P0, PT, R3, RZ, PT ;  /* 0x000000ff0300720c */ /* 0x001fda0003f05270 */
[----:B------:R-:W-:Y:S05]  /*0180*/  @P0 BRA `(.L_x_2) ;  /* 0x0000000000680947 */ /* 0x000fea0003800000 */
[----:B------:R-:W0:Y:S01]  /*0190*/  S2UR UR8, SR_CgaCtaId ;  /* 0x00000000000879c3 */ /* 0x000e220000008800 */
[----:B------:R-:W-:Y:S01]  /*01a0*/  UMOV UR4, 0x400 ;  /* 0x0000040000047882 */ /* 0x000fe20000000000 */
[----:B------:R-:W-:Y:S01]  /*01b0*/  UMOV UR5, 0x1 ;  /* 0x0000000100057882 */ /* 0x000fe20000000000 */
[----:B------:R-:W-:Y:S01]  /*01c0*/  UMOV UR6, 0x80 ;  /* 0x0000008000067882 */ /* 0x000fe20000000000 */
[----:B------:R-:W-:Y:S01]  /*01d0*/  ELECT P0, URZ, PT ;  /* 0x00000000003f782f */ /* 0x000fe20003800000 */
[----:B------:R-:W-:-:S04]  /*01e0*/  UIADD3 UR6, -UR6, 0x100000, URZ ;  /* 0x0010000006067890 */ /* 0x000fc8000fffe13f */
[----:B------:R-:W-:Y:S02]  /*01f0*/  USHF.L.U32 UR7, UR6, 0xb, URZ ;  /* 0x0000000b06077899 */ /* 0x000fe4000800063f */
[----:B------:R-:W-:Y:S02]  /*0200*/  USHF.L.U32 UR6, UR6, 0x1, URZ ;  /* 0x0000000106067899 */ /* 0x000fe4000800063f */
[----:B0-----:R-:W-:Y:S02]  /*0210*/  ULEA UR8, UR8, UR4, 0x18 ;  /* 0x0000000408087291 */ /* 0x001fe4000f8ec03f */
[----:B------:R-:W-:-:S04]  /*0220*/  UIADD3 UR4, -UR5, 0x100000, URZ ;  /* 0x0010000005047890 */ /* 0x000fc8000fffe13f */
[----:B------:R-:W-:Y:S02]  /*0230*/  USHF.L.U32 UR5, UR4, 0xb, URZ ;  /* 0x0000000b04057899 */ /* 0x000fe4000800063f */
[----:B------:R-:W-:Y:S01]  /*0240*/  USHF.L.U32 UR4, UR4, 0x1, URZ ;  /* 0x0000000104047899 */ /* 0x000fe2000800063f */
[----:B------:R-:W0:Y:S11]  /*0250*/  FENCE.VIEW.ASYNC.S ;  /* 0x00000000000073c6 */ /* 0x000e360000000000 */
[----:B0-----:R0:W1:Y:S01]  /*0260*/  SYNCS.EXCH.64 URZ, [UR8], UR4 ;  /* 0x00000004083f75b2 */ /* 0x0010620008000100 */
[----:B------:R0:W2:Y:S01]  /*0270*/  SYNCS.EXCH.64 URZ, [UR8+0x30], UR6 ;  /* 0x00003006083f75b2 */ /* 0x0000a20008000100 */
[----:B------:R0:W3:Y:S01]  /*0280*/  SYNCS.EXCH.64 URZ, [UR8+0x8], UR4 ;  /* 0x00000804083f75b2 */ /* 0x0000e20008000100 */
[----:B------:R0:W4:Y:S01]  /*0290*/  SYNCS.EXCH.64 URZ, [UR8+0x38], UR6 ;  /* 0x00003806083f75b2 */ /* 0x0001220008000100 */
[----:B------:R0:W0:Y:S01]  /*02a0*/  SYNCS.EXCH.64 URZ, [UR8+0x10], UR4 ;  /* 0x00001004083f75b2 */ /* 0x0000220008000100 */
[----:B------:R0:W0:Y:S01]  /*02b0*/  SYNCS.EXCH.64 URZ, [UR8+0x40], UR6 ;  /* 0x00004006083f75b2 */ /* 0x0000220008000100 */
[----:B------:R0:W0:Y:S01]  /*02c0*/  SYNCS.EXCH.64 URZ, [UR8+0x18], UR4 ;  /* 0x00001804083f75b2 */ /* 0x0000220008000100 */
[----:B------:R0:W0:Y:S01]  /*02d0*/  SYNCS.EXCH.64 URZ, [UR8+0x48], UR6 ;  /* 0x00004806083f75b2 */ /* 0x0000220008000100 */
[----:B------:R0:W0:Y:S01]  /*02e0*/  SYNCS.EXCH.64 URZ, [UR8+0x20], UR4 ;  /* 0x00002004083f75b2 */ /* 0x0000220008000100 */
[----:B------:R0:W0:Y:S01]  /*02f0*/  SYNCS.EXCH.64 URZ, [UR8+0x50], UR6 ;  /* 0x00005006083f75b2 */ /* 0x0000220008000100 */
[----:B------:R0:W0:Y:S01]  /*0300*/  SYNCS.EXCH.64 URZ, [UR8+0x28], UR4 ;  /* 0x00002804083f75b2 */ /* 0x0000220008000100 */
[----:B------:R0:W0:Y:S01]  /*0310*/  SYNCS.EXCH.64 URZ, [UR8+0x58], UR6 ;  /* 0x00005806083f75b2 */ /* 0x0000220008000100 */
[----:B------:R-:W-:Y:S01]  /*0320*/  NOP ;  /* 0x0000000000007918 */ /* 0x000fe20000000000 */
.L_x_2:
[----:B------:R-:W5:Y:S01]  /*0330*/  SHFL.IDX PT, R6, R0, RZ, 0x1f ;  /* 0x00001fff00067589 */ /* 0x000f6200000e0000 */
[----:B------:R-:W-:Y:S01]  /*0340*/  ELECT P0, URZ, PT ;  /* 0x00000000003f782f */ /* 0x000fe20003800000 */
[----:B------:R-:W-:Y:S01]  /*0350*/  NOP ;  /* 0x0000000000007918 */ /* 0x000fe20000000000 */
[----:B------:R-:W-:Y:S01]  /*0360*/  ELECT P1, URZ, PT ;  /* 0x00000000003f782f */ /* 0x000fe20003820000 */
[----:B------:R1:W2:Y:S01]  /*0370*/  SHFL.IDX PT, R3, R0, RZ, 0x1f ;  /* 0x00001fff00037589 */ /* 0x0002a200000e0000 */
[----:B0-----:R-:W-:Y:S01]  /*0380*/  UMOV UR4, 0x20 ;  /* 0x0000002000047882 */ /* 0x001fe20000000000 */
[----:B------:R-:W-:Y:S01]  /*0390*/  UMOV UR11, 0x80 ;  /* 0x00000080000b7882 */ /* 0x000fe20000000000 */
[----:B------:R-:W-:Y:S01]  /*03a0*/  NOP ;  /* 0x0000000000007918 */ /* 0x000fe20000000000 */
[----:B------:R-:W0:Y:S01]  /*03b0*/  SHFL.IDX PT, R4, R4, RZ, 0x1f ;  /* 0x00001fff04047589 */ /* 0x000e2200000e0000 */
[C---:B------:R-:W-:Y:S01]  /*03c0*/  VIADD R34, R5.reuse, 0xffffffff ;  /* 0xffffffff05227836 */ /* 0x040fe20000000000 */
[----:B------:R-:W-:Y:S01]  /*03d0*/  ULDC.64 UR16, c[0x0][0x208] ;  /* 0x0000820000107ab9 */ /* 0x000fe20000000a00 */
[----:B------:R-:W-:-:S02]  /*03e0*/  ISETP.NE.AND P2, PT, R5, RZ, PT ;  /* 0x000000ff0500720c */ /* 0x000fc40003f45270 */
[----:B-1----:R-:W-:Y:S02]  /*03f0*/  SHF.R.S32.HI R0, RZ, 0x1f, R13 ;  /* 0x0000001fff007819 */ /* 0x002fe4000001140d */
[----:B------:R-:W-:Y:S02]  /*0400*/  ISETP.GE.U32.AND P3, PT, R34, 0x2, PT ;  /* 0x000000022200780c */ /* 0x000fe40003f66070 */
[----:B------:R-:W-:-:S04]  /*0410*/  LEA.HI R0, R0, R13, RZ, 0x7 ;  /* 0x0000000d00007211 */ /* 0x000fc800078f38ff */
[----:B------:R-:W-:Y:S02]  /*0420*/  LOP3.LUT R0, R0, 0xffffff80, RZ, 0xc0, !PT ;  /* 0xffffff8000007812 */ /* 0x000fe400078ec0ff */
[----:B-----5:R-:W-:-:S03]  /*0430*/  ISETP.NE.OR P0, PT, R6, RZ, !P0 ;  /* 0x000000ff0600720c */ /* 0x020fc60004705670 */
[----:B------:R-:W-:Y:S01]  /*0440*/  IMAD.IADD R14, R13, 0x1, -R0 ;  /* 0x000000010d0e7824 */ /* 0x000fe200078e0a00 */
[----:B--2---:R-:W-:Y:S02]  /*0450*/  ISETP.NE.OR P1, PT, R3, RZ, !P1 ;  /* 0x000000ff0300720c */ /* 0x004fe40004f25670 */
[----:B------:R-:W-:Y:S02]  /*0460*/  SHF.R.S32.HI R3, RZ, 0x1f, R2 ;  /* 0x0000001fff037819 */ /* 0x000fe40000011402 */
[----:B0-----:R-:W-:Y:S02]  /*0470*/  R2UR UR12, R4 ;  /* 0x00000000040c72ca */ /* 0x001fe400000e0000 */
[----:B------:R-:W-:-:S03]  /*0480*/  LEA.HI R3, R3, R2, RZ, 0x2 ;  /* 0x0000000203037211 */ /* 0x000fc600078f10ff */
[----:B------:R-:W-:Y:S01]  /*0490*/  VOTEU.ALL UP0, P0 ;  /* 0x00000000003f7886 */ /* 0x000fe20000000000 */
[----:B------:R-:W-:-:S03]  /*04a0*/  LOP3.LUT R3, R3, 0xfffffffc, RZ, 0xc0, !PT ;  /* 0xfffffffc03037812 */ /* 0x000fc600078ec0ff */
[----:B------:R-:W-:Y:S01]  /*04b0*/  VOTEU.ALL UP1, P1 ;  /* 0x00000000003f7886 */ /* 0x000fe20000820000 */
[----:B------:R-:W0:Y:S01]  /*04c0*/  @!UP0 S2UR UR7, SR_CgaCtaId ;  /* 0x00000000000789c3 */ /* 0x000e220000008800 */
[----:B------:R-:W-:Y:S01]  /*04d0*/  @!UP0 UMOV UR6, 0x400 ;  /* 0x0000040000068882 */ /* 0x000fe20000000000 */
[----:B------:R-:W-:-:S04]  /*04e0*/  @!UP0 UIADD3 UR4, -UR4, 0x100000, URZ ;  /* 0x0010000004048890 */ /* 0x000fc8000fffe13f */
[----:B------:R-:W-:Y:S02]  /*04f0*/  @!UP0 USHF.L.U32 UR5, UR4, 0xb, URZ ;  /* 0x0000000b04058899 */ /* 0x000fe4000800063f */
[----:B------:R-:W-:Y:S01]  /*0500*/  @!UP0 USHF.L.U32 UR4, UR4, 0x1, URZ ;  /* 0x0000000104048899 */ /* 0x000fe2000800063f */
[----:B------:R-:W-:Y:S01]  /*0510*/  IMAD.IADD R12, R2, 0x1, -R3 ;  /* 0x00000001020c7824 */ /* 0x000fe200078e0a03 */
[----:B------:R-:W-:Y:S01]  /*0520*/  @!UP1 UMOV UR9, 0x400 ;  /* 0x0000040000099882 */ /* 0x000fe20000000000 */
[----:B------:R-:W-:Y:S01]  /*0530*/  VOTEU.ALL UP2, P1 ;  /* 0x00000000003f7886 */ /* 0x000fe20000840000 */
[----:B------:R-:W-:Y:S01]  /*0540*/  VOTEU.ALL UP3, P1 ;  /* 0x00000000003f7886 */ /* 0x000fe20000860000 */
[----:B------:R-:W-:Y:S01]  /*0550*/  VOTEU.ALL UP4, P1 ;  /* 0x00000000003f7886 */ /* 0x000fe20000880000 */
[----:B------:R-:W1:Y:S01]  /*0560*/  @!UP1 S2UR UR10, SR_CgaCtaId ;  /* 0x00000000000a99c3 */ /* 0x000e620000008800 */
[----:B------:R-:W-:Y:S01]  /*0570*/  VOTEU.ALL UP5, P1 ;  /* 0x00000000003f7886 */ /* 0x000fe200008a0000 */
[----:B0-----:R-:W-:-:S02]  /*0580*/  @!UP0 ULEA UR8, UR7, UR6, 0x18 ;  /* 0x0000000607088291 */ /* 0x001fc4000f8ec03f */
[----:B------:R-:W-:-:S04]  /*0590*/  @!UP1 UIADD3 UR6, -UR11, 0x100000, URZ ;  /* 0x001000000b069890 */ /* 0x000fc8000fffe13f */
[----:B------:R-:W-:Y:S02]  /*05a0*/  @!UP1 USHF.L.U32 UR7, UR6, 0xb, URZ ;  /* 0x0000000b06079899 */ /* 0x000fe4000800063f */
[----:B------:R-:W-:Y:S01]  /*05b0*/  @!UP1 USHF.L.U32 UR6, UR6, 0x1, URZ ;  /* 0x0000000106069899 */ /* 0x000fe2000800063f */
[----:B------:R-:W-:Y:S01]  /*05c0*/  VOTEU.ALL UP0, P0 ;  /* 0x00000000003f7886 */ /* 0x000fe20000000000 */
[----:B-1----:R-:W-:Y:S01]  /*05d0*/  @!UP1 ULEA UR9, UR10, UR9, 0x18 ;  /* 0x000000090a099291 */ /* 0x002fe2000f8ec03f */
[----:B------:R-:W-:Y:S02]  /*05e0*/  VOTEU.ALL UP1, P0 ;  /* 0x00000000003f7886 */ /* 0x000fe40000020000 */
[----:B------:R-:W-:Y:S01]  /*05f0*/  ULDC.64 UR10, c[0x0][0x698] ;  /* 0x0001a600000a7ab9 */ /* 0x000fe20000000a00 */
[----:B------:R-:W-:Y:S01]  /*0600*/  ISETP.NE.AND P0, PT, R12, 0x3, PT ;  /* 0x000000030c00780c */ /* 0x000fe20003f05270 */
[----:B------:R-:W0:Y:S02]  /*0610*/  FENCE.VIEW.ASYNC.S ;  /* 0x00000000000073c6 */ /* 0x000e240000000000 */
[----:B0-----:R0:W3:Y:S01]  /*0620*/  @!UP0 SYNCS.EXCH.64 URZ, [UR8+0x90], UR4 ;  /* 0x00009004083f85b2 */ /* 0x0010e20008000100 */
[----:B------:R-:W-:-:S02]  /*0630*/  ISETP.NE.U32.AND P1, PT, RZ, UR10, PT ;  /* 0x0000000aff007c0c */ /* 0x000fc4000bf25070 */
[----:B------:R-:W-:Y:S02]  /*0640*/  ISETP.EQ.OR P0, PT, R12, RZ, !P0 ;  /* 0x000000ff0c00720c */ /* 0x000fe40004702670 */
[----:B------:R-:W-:Y:S02]  /*0650*/  ISETP.NE.AND.EX P1, PT, RZ, UR11, PT, P1 ;  /* 0x0000000bff007c0c */ /* 0x000fe4000bf25310 */
[----:B------:R-:W-:-:S04]  /*0660*/  ISETP.EQ.AND P0, PT, R5, RZ, P0 ;  /* 0x000000ff0500720c */ /* 0x000fc80000702270 */
[----:B------:R-:W-:-:S04]  /*0670*/  SEL R7, RZ, 0x1, !P0 ;  /* 0x00000001ff077807 */ /* 0x000fc80004000000 */
[----:B------:R-:W-:Y:S01]  /*0680*/  SEL R7, R7, 0x2, P3 ;  /* 0x0000000207077807 */ /* 0x000fe20001800000 */
[----:B------:R0:W3:Y:S01]  /*0690*/  @!UP1 SYNCS.EXCH.64 URZ, [UR8+0x98], UR4 ;  /* 0x00009804083f95b2 */ /* 0x0000e20008000100 */
[----:B------:R-:W-:Y:S01]  /*06a0*/  NOP ;  /* 0x0000000000007918 */ /* 0x000fe20000000000 */
[----:B------:R0:W3:Y:S01]  /*06b0*/  @!UP2 SYNCS.EXCH.64 URZ, [UR9+0x70], UR6 ;  /* 0x00007006093fa5b2 */ /* 0x0000e20008000100 */
[----:B------:R0:W3:Y:S01]  /*06c0*/  @!UP3 SYNCS.EXCH.64 URZ, [UR9+0x78], UR6 ;  /* 0x00007806093fb5b2 */ /* 0x0000e20008000100 */
[----:B------:R0:W3:Y:S01]  /*06d0*/  @!UP4 SYNCS.EXCH.64 URZ, [UR9+0x80], UR6 ;  /* 0x00008006093fc5b2 */ /* 0x0000e20008000100 */
[----:B------:R0:W3:Y:S01]  /*06e0*/  @!UP5 SYNCS.EXCH.64 URZ, [UR9+0x88], UR6 ;  /* 0x00008806093fd5b2 */ /* 0x0000e20008000100 */
[----:B------:R-:W-:Y:S01]  /*06f0*/  NOP ;  /* 0x0000000000007918 */ /* 0x000fe20000000000 */
[----:B---34-:R-:W-:Y:S06]  /*0700*/  BAR.SYNC.DEFER_BLOCKING 0x0 ;  /* 0x0000000000007b1d */ /* 0x018fec0000010000 */
[----:B0-----:R-:W-:Y:S05]  /*0710*/  @!P1 BRA `(.L_x_3) ;  /* 0x00000000001c9947 */ /* 0x001fea0003800000 */
[----:B------:R-:W0:Y:S02]  /*0720*/  LDC.64 R2, c[0x0][0x698] ;  /* 0x0001a600ff027b82 */ /* 0x000e240000000a00 */
[----:B0-----:R-:W2:Y:S02]  /*0730*/  LDG.E.64 R2, desc[UR16][R2.64] ;  /* 0x0000001002027981 */ /* 0x001ea4000c1e1b00 */
[----:B--2---:R-:W-:-:S04]  /*0740*/  ISETP.NE.U32.AND P0, PT, R2, RZ, PT ;  /* 0x000000ff0200720c */ /* 0x004fc80003f05070 */
[----:B------:R-:W-:-:S13]  /*0750*/  ISETP.NE.AND.EX P0, PT, R3, RZ, PT, P0 ;  /* 0x000000ff0300720c */ /* 0x000fda0003f05300 */
[----:B------:R-:W-:Y:S05]  /*0760*/  @!P0 BRA `(.L_x_3) ;  /* 0x0000000000088947 */ /* 0x000fea0003800000 */
[----:B------:R2:W5:Y:S01]  /*0770*/  LD.E R11, desc[UR16][R2.64] ;  /* 0x00000010020b7980 */ /* 0x000562000c101900 */
[----:B------:R-:W-:Y:S05]  /*0780*/  BRA `(.L_x_4) ;  /* 0x0000000000207947 */ /* 0x000fea0003800000 */
.L_x_3:
[----:B------:R-:W-:Y:S02]  /*0790*/  ULDC.64 UR4, c[0x0][0x688] ;  /* 0x0001a20000047ab9 */ /* 0x000fe40000000a00 */
[----:B------:R-:W-:-:S04]  /*07a0*/  ISETP.NE.U32.AND P0, PT, RZ, UR4, PT ;  /* 0x00000004ff007c0c */ /* 0x000fc8000bf05070 */
[----:B------:R-:W-:-:S13]  /*07b0*/  ISETP.NE.AND.EX P0, PT, RZ, UR5, PT, P0 ;  /* 0x00000005ff007c0c */ /* 0x000fda000bf05300 */
[----:B------:R-:W-:Y:S05]  /*07c0*/  @!P0 BRA `(.L_x_5) ;  /* 0x00000000000c8947 */ /* 0x000fea0003800000 */
[----:B------:R-:W0:Y:S02]  /*07d0*/  LDC.64 R2, c[0x0][0x688] ;  /* 0x0001a200ff027b82 */ /* 0x000e240000000a00 */
[----:B0-----:R1:W5:Y:S01]  /*07e0*/  LDG.E R11, desc[UR16][R2.64] ;  /* 0x00000010020b7981 */ /* 0x001362000c1e1900 */
[----:B------:R-:W-:Y:S05]  /*07f0*/  BRA `(.L_x_4) ;  /* 0x0000000000047947 */ /* 0x000fea0003800000 */
.L_x_5:
[----:B------:R-:W0:Y:S02]  /*0800*/  LDC R11, c[0x0][0x680] ;  /* 0x0001a000ff0b7b82 */ /* 0x000e240000000800 */
.L_x_4:
[----:B------:R-:W-:Y:S02]  /*0810*/  ULDC.64 UR4, c[0x0][0x6a0] ;  /* 0x0001a80000047ab9 */ /* 0x000fe40000000a00 */
[----:B------:R-:W-:-:S04]  /*0820*/  ISETP.NE.U32.AND P0, PT, RZ, UR4, PT ;  /* 0x00000004ff007c0c */ /* 0x000fc8000bf05070 */
[----:B------:R-:W-:-:S13]  /*0830*/  ISETP.NE.AND.EX P0, PT, RZ, UR5, PT, P0 ;  /* 0x00000005ff007c0c */ /* 0x000fda000bf05300 */
[----:B------:R-:W-:Y:S05]  /*0840*/  @!P0 BRA `(.L_x_6) ;  /* 0x00000000001c8947 */ /* 0x000fea0003800000 */
[----:B-12---:R-:W1:Y:S02]  /*0850*/  LDC.64 R2, c[0x0][0x6a0] ;  /* 0x0001a800ff027b82 */ /* 0x006e640000000a00 */
[----:B-1----:R-:W2:Y:S02]  /*0860*/  LDG.E.64 R2, desc[UR16][R2.64] ;  /* 0x0000001002027981 */ /* 0x002ea4000c1e1b00 */
[----:B--2---:R-:W-:-:S04]  /*0870*/  ISETP.NE.U32.AND P0, PT, R2, RZ, PT ;  /* 0x000000ff0200720c */ /* 0x004fc80003f05070 */
[----:B------:R-:W-:-:S13]  /*0880*/  ISETP.NE.AND.EX P0, PT, R3, RZ, PT, P0 ;  /* 0x000000ff0300720c */ /* 0x000fda0003f05300 */
[----:B------:R-:W-:Y:S05]  /*0890*/  @!P0 BRA `(.L_x_6) ;  /* 0x0000000000088947 */ /* 0x000fea0003800000 */
[----:B------:R1:W5:Y:S01]  /*08a0*/  LD.E R10, desc[UR16][R2.64] ;  /* 0x00000010020a7980 */ /* 0x000362000c101900 */
[----:B------:R-:W-:Y:S05]  /*08b0*/  BRA `(.L_x_7) ;  /* 0x0000000000207947 */ /* 0x000fea0003800000 */
.L_x_6:
[----:B------:R-:W-:Y:S02]  /*08c0*/  ULDC.64 UR4, c[0x0][0x690] ;  /* 0x0001a40000047ab9 */ /* 0x000fe40000000a00 */
[----:B------:R-:W-:-:S04]  /*08d0*/  ISETP.NE.U32.AND P0, PT, RZ, UR4, PT ;  /* 0x00000004ff007c0c */ /* 0x000fc8000bf05070 */
[----:B------:R-:W-:-:S13]  /*08e0*/  ISETP.NE.AND.EX P0, PT, RZ, UR5, PT, P0 ;  /* 0x00000005ff007c0c */ /* 0x000fda000bf05300 */
[----:B------:R-:W-:Y:S05]  /*08f0*/  @!P0 BRA `(.L_x_8) ;  /* 0x00000000000c8947 */ /* 0x000fea0003800000 */
[----:B-12---:R-:W1:Y:S02]  /*0900*/  LDC.64 R2, c[0x0][0x690] ;  /* 0x0001a400ff027b82 */ /* 0x006e640000000a00 */
[----:B-1----:R4:W5:Y:S01]  /*0910*/  LDG.E R10, desc[UR16][R2.64] ;  /* 0x00000010020a7981 */ /* 0x002962000c1e1900 */
[----:B------:R-:W-:Y:S05]  /*0920*/  BRA `(.L_x_7) ;  /* 0x0000000000047947 */ /* 0x000fea0003800000 */
.L_x_8:
[----:B------:R-:W3:Y:S02]  /*0930*/  LDC R10, c[0x0][0x684] ;  /* 0x0001a100ff0a7b82 */ /* 0x000ee40000000800 */
.L_x_7:
[----:B------:R-:W0:Y:S01]  /*0940*/  LDC R0, c[0x0][0x75c] ;  /* 0x0001d700ff007b82 */ /* 0x000e220000000800 */
[----:B------:R-:W1:Y:S01]  /*0950*/  S2R R22, SR_CTAID.Y ;  /* 0x0000000000167919 */ /* 0x000e620000002600 */
[----:B------:R-:W-:Y:S01]  /*0960*/  ULDC UR8, c[0x0][0x604] ;  /* 0x0001810000087ab9 */ /* 0x000fe20000000800 */
[----:B------:R-:W-:Y:S01]  /*0970*/  ISETP.NE.AND P0, PT, R5, 0x2, PT ;  /* 0x000000020500780c */ /* 0x000fe20003f05270 */
[----:B------:R-:W-:Y:S01]  /*0980*/  UIADD3 UR8, UR8, 0x1f, URZ ;  /* 0x0000001f08087890 */ /* 0x000fe2000fffe03f */
[----:B------:R-:W3:Y:S01]  /*0990*/  S2R R16, SR_CTAID.X ;  /* 0x0000000000107919 */ /* 0x000ee20000002500 */
[----:B------:R-:W-:Y:S01]  /*09a0*/  IMAD.MOV.U32 R17, RZ, RZ, RZ ;  /* 0x000000ffff117224 */ /* 0x000fe200078e00ff */
[----:B------:R-:W-:Y:S01]  /*09b0*/  UMOV UR5, URZ ;  /* 0x0000003f00057c82 */ /* 0x000fe20008000000 */
[----:B------:R-:W-:Y:S01]  /*09c0*/  USHF.R.S32.HI UR9, URZ, 0x1f, UR8 ;  /* 0x0000001f3f097899 */ /* 0x000fe20008011408 */
[----:B------:R-:W-:Y:S01]  /*09d0*/  UMOV UR4, URZ ;  /* 0x0000003f00047c82 */ /* 0x000fe20008000000 */
[----:B------:R-:W-:-:S02]  /*09e0*/  ULDC.64 UR10, c[0x0][0x750] ;  /* 0x0001d400000a7ab9 */ /* 0x000fc40000000a00 */
[----:B------:R-:W-:Y:S01]  /*09f0*/  ULEA.HI UR9, UR9, UR8, URZ, 0x5 ;  /* 0x0000000809097291 */ /* 0x000fe2000f8f283f */
[----:B0-----:R-:W-:-:S13]  /*0a00*/  ISETP.NE.AND P3, PT, R0, 0x1, PT ;  /* 0x000000010000780c */ /* 0x001fda0003f65270 */
[----:B------:R-:W3:Y:S01]  /*0a10*/  @P3 LDC R15, c[0x0][0x10] ;  /* 0x00000400ff0f3b82 */ /* 0x000ee20000000800 */
[----:B-12-4-:R-:W-:Y:S02]  /*0a20*/  @P3 IMAD.MOV.U32 R2, RZ, RZ, R22 ;  /* 0x000000ffff023224 */ /* 0x016fe400078e0016 */
[----:B------:R-:W-:Y:S02]  /*0a30*/  @P3 IMAD.MOV.U32 R3, RZ, RZ, RZ ;  /* 0x000000ffff033224 */ /* 0x000fe400078e00ff */
[----:B------:R-:W-:-:S03]  /*0a40*/  @P3 IMAD.MOV.U32 R5, RZ, RZ, RZ ;  /* 0x000000ffff053224 */ /* 0x000fc600078e00ff */
[----:B------:R-:W0:Y:S01]  /*0a50*/  @!P3 LDC R9, c[0x0][0xc] ;  /* 0x00000300ff09bb82 */ /* 0x000e220000000800 */
[----:B------:R-:W-:Y:S01]  /*0a60*/  ULDC UR6, c[0x0][0xc] ;  /* 0x0000030000067ab9 */ /* 0x000fe20000000800 */
[----:B------:R-:W-:Y:S02]  /*0a70*/  ULDC UR7, c[0x0][0x10] ;  /* 0x0000040000077ab9 */ /* 0x000fe40000000800 */
[----:B------:R-:W-:-:S04]  /*0a80*/  UIMAD.WIDE.U32 UR6, UR6, UR7, URZ ;  /* 0x00000007060672a5 */ /* 0x000fc8000f8e003f */
[----:B------:R-:W1:Y:S01]  /*0a90*/  LDC R8, c[0x0][0x14] ;  /* 0x00000500ff087b82 */ /* 0x000e620000000800 */
[----:B---3--:R-:W-:-:S04]  /*0aa0*/  @P3 IMAD.WIDE.U32 R2, R16, R15, R2 ;  /* 0x0000000f10023225 */ /* 0x008fc800078e0002 */
[----:B------:R-:W-:Y:S02]  /*0ab0*/  @P3 IMAD.IADD R3, R3, 0x1, R5 ;  /* 0x0000000103033824 */ /* 0x000fe400078e0205 */
[----:B0-----:R-:W-:-:S04]  /*0ac0*/  @!P3 IMAD.WIDE.U32 R4, R9, R22, R16 ;  /* 0x000000160904b225 */ /* 0x001fc800078e0010 */
[----:B------:R-:W-:Y:S02]  /*0ad0*/  @!P3 IMAD.MOV.U32 R2, RZ, RZ, R4 ;  /* 0x000000ffff02b224 */ /* 0x000fe400078e0004 */
[----:B------:R-:W-:Y:S02]  /*0ae0*/  @!P3 IMAD.MOV.U32 R3, RZ, RZ, R5 ;  /* 0x000000ffff03b224 */ /* 0x000fe400078e0005 */
[C---:B-1----:R-:W-:Y:S02]  /*0af0*/  IMAD R15, R8.reuse, UR7, RZ ;  /* 0x00000007080f7c24 */ /* 0x042fe4000f8e02ff */
[----:B------:R-:W-:Y:S01]  /*0b00*/  IMAD.WIDE.U32 R8, R8, UR6, RZ ;  /* 0x0000000608087c25 */ /* 0x000fe2000f8e00ff */
[----:B------:R-:W-:-:S03]  /*0b10*/  USHF.R.S32.HI UR6, URZ, 0x5, UR9 ;  /* 0x000000053f067899 */ /* 0x000fc60008011409 */
[----:B------:R-:W-:Y:S01]  /*0b20*/  IMAD.IADD R0, R9, 0x1, R15 ;  /* 0x0000000109007824 */ /* 0x000fe200078e020f */
[----:B------:R-:W-:Y:S08]  /*0b30*/  @P0 BRA `(.L_x_9) ;  /* 0x0000000000200947 */ /* 0x000ff00003800000 */
[----:B------:R-:W-:Y:S01]  /*0b40*/  UISETP.GE.U32.AND UP0, UPT, UR6, 0x6, UPT ;  /* 0x000000060600788c */ /* 0x000fe2000bf06070 */
[----:B------:R-:W-:Y:S01]  /*0b50*/  IADD3 R2, P0, R2, R8, RZ ;  /* 0x0000000802027210 */ /* 0x000fe20007f1e0ff */
[----:B------:R-:W-:-:S04]  /*0b60*/  UIMAD.WIDE.U32 UR4, UR6, -0x55555555, URZ ;  /* 0xaaaaaaab060478a5 */ /* 0x000fc8000f8e003f */
[----:B------:R-:W-:Y:S01]  /*0b70*/  USHF.R.U32.HI UR5, URZ, 0x2, UR5 ;  /* 0x000000023f057899 */ /* 0x000fe20008011605 */
[----:B------:R-:W-:Y:S02]  /*0b80*/  IMAD.X R3, R0, 0x1, R3, P0 ;  /* 0x0000000100037824 */ /* 0x000fe400000e0603 */
[----:B------:R-:W-:Y:S02]  /*0b90*/  UMOV UR4, URZ ;  /* 0x0000003f00047c82 */ /* 0x000fe40008000000 */
[----:B------:R-:W-:Y:S02]  /*0ba0*/  @UP0 ULOP3.LUT UR4, UR5, 0x1, URZ, 0xc0, !UPT ;  /* 0x0000000105040892 */ /* 0x000fe4000f8ec03f */
[----:B------:R-:W-:-:S12]  /*0bb0*/  UIMAD UR5, UR5, -0x6, UR6 ;  /* 0xfffffffa050578a4 */ /* 0x000fd8000f8e0206 */
.L_x_9:
[----:B------:R-:W-:Y:S01]  /*0bc0*/  ISETP.GE.U32.AND P0, PT, R2, UR10, PT ;  /* 0x0000000a02007c0c */ /* 0x000fe2000bf06070 */
[----:B------:R-:W-:Y:S01]  /*0bd0*/  IMAD.MOV.U32 R6, RZ, RZ, -0x1 ;  /* 0xffffffffff067424 */ /* 0x000fe200078e00ff */
[----:B------:R-:W-:Y:S01]  /*0be0*/  PRMT R15, RZ, 0x7610, R15 ;  /* 0x00007610ff0f7816 */ /* 0x000fe2000000000f */
[----:B------:R-:W-:Y:S01]  /*0bf0*/  IMAD.MOV.U32 R5, RZ, RZ, -0x1 ;  /* 0xffffffffff057424 */ /* 0x000fe200078e00ff */
[----:B------:R-:W-:Y:S01]  /*0c00*/  ISETP.GE.U32.AND.EX P0, PT, R3, UR11, PT, P0 ;  /* 0x0000000b03007c0c */ /* 0x000fe2000bf06100 */
[----:B------:R-:W-:-:S12]  /*0c10*/  IMAD.MOV.U32 R4, RZ, RZ, -0x1 ;  /* 0xffffffffff047424 */ /* 0x000fd800078e00ff */
[----:B------:R-:W-:Y:S05]  /*0c20*/  @P0 BRA `(.L_x_10) ;  /* 0x00000004005c0947 */ /* 0x000fea0003800000 */
[----:B------:R-:W0:Y:S01]  /*0c30*/  LDC.64 R24, c[0x0][0x728] ;  /* 0x0001ca00ff187b82 */ /* 0x000e220000000a00 */
[----:B------:R-:W-:Y:S02]  /*0c40*/  IMAD.MOV.U32 R4, RZ, RZ, R2 ;  /* 0x000000ffff047224 */ /* 0x000fe400078e0002 */
[----:B------:R-:W-:-:S05]  /*0c50*/  IMAD.MOV.U32 R5, RZ, RZ, R3 ;  /* 0x000000ffff057224 */ /* 0x000fca00078e0003 */
[----:B------:R-:W1:Y:S08]  /*0c60*/  LDC R6, c[0x0][0x730] ;  /* 0x0001cc00ff067b82 */ /* 0x000e700000000800 */
[----:B------:R-:W2:Y:S01]  /*0c70*/  LDC.64 R26, c[0x0][0x720] ;  /* 0x0001c800ff1a7b82 */ /* 0x000ea20000000a00 */
[----:B0-----:R-:W-:-:S04]  /*0c80*/  ISETP.NE.U32.AND P0, PT, R24, RZ, PT ;  /* 0x000000ff1800720c */ /* 0x001fc80003f05070 */
[----:B------:R-:W-:-:S13]  /*0c90*/  ISETP.NE.AND.EX P0, PT, R25, RZ, PT, P0 ;  /* 0x000000ff1900720c */ /* 0x000fda0003f05300 */
[----:B-12---:R-:W-:Y:S05]  /*0ca0*/  @!P0 BRA `(.L_x_11) ;  /* 0x0000000000288947 */ /* 0x006fea0003800000 */
[----:B------:R-:W0:Y:S02]  /*0cb0*/  LDC R15, c[0x0][0x734] ;  /* 0x0001cd00ff0f7b82 */ /* 0x000e240000000800 */
[----:B0-----:R-:W-:-:S05]  /*0cc0*/  IADD3 R15, P0, R2, R15, RZ ;  /* 0x0000000f020f7210 */ /* 0x001fca0007f1e0ff */
[----:B------:R-:W-:-:S04]  /*0cd0*/  IMAD.X R23, RZ, RZ, R3, P0 ;  /* 0x000000ffff177224 */ /* 0x000fc800000e0603 */
[----:B------:R-:W-:-:S04]  /*0ce0*/  IMAD.WIDE.U32 R4, R23, R24, RZ ;  /* 0x0000001817047225 */ /* 0x000fc800078e00ff */
[----:B------:R-:W-:-:S04]  /*0cf0*/  IMAD.WIDE.U32 R18, P0, R15, R25, R4 ;  /* 0x000000190f127225 */ /* 0x000fc80007800004 */
[----:B------:R-:W-:-:S04]  /*0d00*/  IMAD.WIDE.U32 R4, R15, R24, RZ ;  /* 0x000000180f047225 */ /* 0x000fc800078e00ff */
[----:B------:R-:W-:Y:S01]  /*0d10*/  IMAD.X R21, RZ, RZ, RZ, P0 ;  /* 0x000000ffff157224 */ /* 0x000fe200000e06ff */
[----:B------:R-:W-:Y:S01]  /*0d20*/  IADD3 RZ, P0, R5, R18, RZ ;  /* 0x0000001205ff7210 */ /* 0x000fe20007f1e0ff */
[----:B------:R-:W-:-:S04]  /*0d30*/  IMAD.MOV.U32 R20, RZ, RZ, R19 ;  /* 0x000000ffff147224 */ /* 0x000fc800078e0013 */
[----:B------:R-:W-:-:S08]  /*0d40*/  IMAD.WIDE.U32.X R4, R23, R25, R20, P0 ;  /* 0x0000001917047225 */ /* 0x000fd000000e0414 */
.L_x_11:
[-CC-:B------:R-:W-:Y:S01]  /*0d50*/  SHF.R.U64 R33, R4, R6.reuse, R5.reuse ;  /* 0x0000000604217219 */ /* 0x180fe20000001205 */
[----:B------:R-:W0:Y:S01]  /*0d60*/  LDC.64 R28, c[0x0][0x740] ;  /* 0x0001d000ff1c7b82 */ /* 0x000e220000000a00 */
[----:B------:R-:W-:Y:S01]  /*0d70*/  SHF.R.U32.HI R5, RZ, R6, R5 ;  /* 0x00000006ff057219 */ /* 0x000fe20000011605 */
[----:B------:R-:W-:Y:S01]  /*0d80*/  ULDC UR7, c[0x0][0x150] ;  /* 0x0000540000077ab9 */ /* 0x000fe20000000800 */
[----:B------:R-:W-:Y:S02]  /*0d90*/  IADD3 R17, P0, RZ, -R33, RZ ;  /* 0x80000021ff117210 */ /* 0x000fe40007f1e0ff */
[----:B------:R-:W-:-:S03]  /*0da0*/  I2FP.F32.U32 R4, R16 ;  /* 0x0000001000047245 */ /* 0x000fc60000201000 */
[----:B------:R-:W-:Y:S01]  /*0db0*/  IMAD.X R19, RZ, RZ, ~R5, P0 ;  /* 0x000000ffff137224 */ /* 0x000fe200000e0e05 */
[----:B------:R-:W1:Y:S01]  /*0dc0*/  LDC R20, c[0x0][0x718] ;  /* 0x0001c600ff147b82 */ /* 0x000e620000000800 */
[----:B------:R-:W-:Y:S01]  /*0dd0*/  FMUL R6, R4, UR7 ;  /* 0x0000000704067c20 */ /* 0x000fe20008400000 */
[----:B------:R-:W-:Y:S01]  /*0de0*/  IMAD.WIDE.U32 R4, R17, R26, R2 ;  /* 0x0000001a11047225 */ /* 0x000fe200078e0002 */
[----:B------:R-:W-:-:S03]  /*0df0*/  ULDC UR7, c[0x0][0x154] ;  /* 0x0000550000077ab9 */ /* 0x000fc60000000800 */
[----:B------:R-:W-:Y:S01]  /*0e00*/  IMAD R18, R19, R26, RZ ;  /* 0x0000001a13127224 */ /* 0x000fe200078e02ff */
[----:B------:R-:W2:Y:S01]  /*0e10*/  F2I.U32.TRUNC.NTZ R6, R6 ;  /* 0x0000000600067305 */ /* 0x000ea2000020f000 */
[----:B------:R-:W3:Y:S01]  /*0e20*/  LDC R15, c[0x0][0x144] ;  /* 0x00005100ff0f7b82 */ /* 0x000ee20000000800 */
[----:B------:R-:W-:Y:S02]  /*0e30*/  IMAD.MOV.U32 R19, RZ, RZ, -0x1 ;  /* 0xffffffffff137424 */ /* 0x000fe400078e00ff */
[----:B------:R-:W-:-:S04]  /*0e40*/  IMAD R17, R17, R27, R18 ;  /* 0x0000001b11117224 */ /* 0x000fc800078e0212 */
[----:B------:R-:W-:Y:S01]  /*0e50*/  IMAD.IADD R17, R5, 0x1, R17 ;  /* 0x0000000105117824 */ /* 0x000fe200078e0211 */
[----:B------:R-:W4:Y:S01]  /*0e60*/  LDC R26, c[0x0][0x708] ;  /* 0x0001c200ff1a7b82 */ /* 0x000f220000000800 */
[----:B0-----:R-:W-:-:S04]  /*0e70*/  ISETP.NE.U32.AND P0, PT, R28, RZ, PT ;  /* 0x000000ff1c00720c */ /* 0x001fc80003f05070 */
[----:B------:R-:W-:Y:S01]  /*0e80*/  ISETP.NE.AND.EX P0, PT, R29, RZ, PT, P0 ;  /* 0x000000ff1d00720c */ /* 0x000fe20003f05300 */
[----:B--2---:R-:W-:Y:S02]  /*0e90*/  IMAD.MOV R5, RZ, RZ, -R6 ;  /* 0x000000ffff057224 */ /* 0x004fe400078e0a06 */
[----:B------:R-:W0:Y:S01]  /*0ea0*/  LDC R18, c[0x0][0x758] ;  /* 0x0001d600ff127b82 */ /* 0x000e220000000800 */
[-CC-:B-1----:R-:W-:Y:S02]  /*0eb0*/  SHF.R.U64 R24, R4, R20.reuse, R17.reuse ;  /* 0x0000001404187219 */ /* 0x182fe40000001211 */
[----:B------:R-:W-:Y:S02]  /*0ec0*/  SHF.R.U32.HI R17, RZ, R20, R17 ;  /* 0x00000014ff117219 */ /* 0x000fe40000011611 */
[----:B------:R-:W-:-:S03]  /*0ed0*/  I2FP.F32.U32 R4, R22 ;  /* 0x0000001600047245 */ /* 0x000fc60000201000 */
[----:B------:R-:W1:Y:S01]  /*0ee0*/  LDC R23, c[0x0][0x148] ;  /* 0x00005200ff177b82 */ /* 0x000e620000000800 */
[----:B---3--:R-:W-:Y:S02]  /*0ef0*/  IMAD R6, R15, R5, R16 ;  /* 0x000000050f067224 */ /* 0x008fe400078e0210 */
[----:B------:R-:W-:-:S04]  /*0f00*/  FMUL R5, R4, UR7 ;  /* 0x0000000704057c20 */ /* 0x000fc80008400000 */
[----:B------:R2:W3:Y:S01]  /*0f10*/  F2I.U32.TRUNC.NTZ R21, R5 ;  /* 0x0000000500157305 */ /* 0x0004e2000020f000 */
[----:B------:R-:W1:Y:S01]  /*0f20*/  LDC R27, c[0x0][0x700] ;  /* 0x0001c000ff1b7b82 */ /* 0x000e620000000800 */
[-CC-:B----4-:R-:W-:Y:S02]  /*0f30*/  SHF.R.U64 R35, R24, R26.reuse, R17.reuse ;  /* 0x0000001a18237219 */ /* 0x190fe40000001211 */
[----:B------:R-:W-:Y:S01]  /*0f40*/  SHF.R.U32.HI R15, RZ, R26, R17 ;  /* 0x0000001aff0f7219 */ /* 0x000fe20000011611 */
[----:B------:R-:W-:-:S04]  /*0f50*/  IMAD.MOV.U32 R17, RZ, RZ, 0x1 ;  /* 0x00000001ff117424 */ /* 0x000fc800078e00ff */
[----:B------:R-:W4:Y:S01]  /*0f60*/  LDC R30, c[0x0][0x748] ;  /* 0x0001d200ff1e7b82 */ /* 0x000f220000000800 */
[-C--:B0-----:R-:W-:Y:S02]  /*0f70*/  SHF.L.U32 R4, R19, R18.reuse, RZ ;  /* 0x0000001213047219 */ /* 0x081fe400000006ff */
[-CC-:B------:R-:W-:Y:S02]  /*0f80*/  SHF.R.U64 R26, R35, R18.reuse, R15.reuse ;  /* 0x00000012231a7219 */ /* 0x180fe4000000120f */
[----:B------:R-:W-:Y:S02]  /*0f90*/  SHF.R.U32.HI R25, RZ, R18, R15 ;  /* 0x00000012ff197219 */ /* 0x000fe4000001160f */
[----:B------:R-:W-:Y:S01]  /*0fa0*/  LOP3.LUT R20, RZ, R4, RZ, 0x33, !PT ;  /* 0x00000004ff147212 */ /* 0x000fe200078e33ff */
[----:B------:R-:W0:Y:S01]  /*0fb0*/  LDC R31, c[0x0][0x738] ;  /* 0x0001ce00ff1f7b82 */ /* 0x000e220000000800 */
[----:B------:R-:W-:Y:S01]  /*0fc0*/  SHF.L.U32 R15, R17, R18, RZ ;  /* 0x00000012110f7219 */ /* 0x000fe200000006ff */
[----:B------:R-:W-:-:S02]  /*0fd0*/  IMAD.MOV.U32 R4, RZ, RZ, R26 ;  /* 0x000000ffff047224 */ /* 0x000fc400078e001a */
[----:B--2---:R-:W-:-:S04]  /*0fe0*/  IMAD.MOV.U32 R5, RZ, RZ, R25 ;  /* 0x000000ffff057224 */ /* 0x004fc800078e0019 */
[----:B------:R-:W2:Y:S01]  /*0ff0*/  LDC R32, c[0x0][0x710] ;  /* 0x0001c400ff207b82 */ /* 0x000ea20000000800 */
[----:B---3--:R-:W-:Y:S05]  /*1000*/  @!P0 BRA `(.L_x_12) ;  /* 0x0000000000288947 */ /* 0x008fea0003800000 */
[----:B------:R-:W3:Y:S02]  /*1010*/  LDC R19, c[0x0][0x74c] ;  /* 0x0001d300ff137b82 */ /* 0x000ee40000000800 */
[----:B---3--:R-:W-:-:S05]  /*1020*/  IADD3 R19, P0, R26, R19, RZ ;  /* 0x000000131a137210 */ /* 0x008fca0007f1e0ff */
        /* <DEDUP_REMOVED lines=8> */
.L_x_12:
[----:B----4-:R-:W-:Y:S01]  /*10b0*/  SHF.R.U64 R4, R4, R30, R5 ;  /* 0x0000001e04047219 */ /* 0x010fe20000001205 */
[----:B-1----:R-:W-:Y:S01]  /*10c0*/  VIADD R5, R27, 0xffffffff ;  /* 0xffffffff1b057836 */ /* 0x002fe20000000000 */
[----:B------:R-:W-:Y:S01]  /*10d0*/  LOP3.LUT R20, R35, R20, RZ, 0xc0, !PT ;  /* 0x0000001423147212 */ /* 0x000fe200078ec0ff */
[----:B------:R-:W-:Y:S02]  /*10e0*/  IMAD.MOV R21, RZ, RZ, -R21 ;  /* 0x000000ffff157224 */ /* 0x000fe400078e0a15 */
[----:B------:R-:W-:Y:S01]  /*10f0*/  IMAD.MOV R16, RZ, RZ, -R4 ;  /* 0x000000ffff107224 */ /* 0x000fe200078e0a04 */
[----:B------:R-:W-:Y:S01]  /*1100*/  LOP3.LUT R5, R24, R5, RZ, 0xc0, !PT ;  /* 0x0000000518057212 */ /* 0x000fe200078ec0ff */
[----:B------:R-:W-:Y:S02]  /*1110*/  IMAD R15, R15, R4, R20 ;  /* 0x000000040f0f7224 */ /* 0x000fe400078e0214 */
[----:B------:R-:W-:Y:S02]  /*1120*/  @P3 IMAD R6, R23, R21, R22 ;  /* 0x0000001517063224 */ /* 0x000fe400078e0216 */
[----:B0-----:R-:W-:-:S02]  /*1130*/  IMAD R4, R16, R31, R26 ;  /* 0x0000001f10047224 */ /* 0x001fc400078e021a */
[----:B--2---:R-:W-:Y:S02]  /*1140*/  IMAD R6, R15, R32, R6 ;  /* 0x000000200f067224 */ /* 0x004fe400078e0206 */
[----:B------:R-:W-:Y:S02]  /*1150*/  IMAD R17, R4, R27, R5 ;  /* 0x0000001b04117224 */ /* 0x000fe400078e0205 */
[----:B------:R-:W-:Y:S02]  /*1160*/  IMAD.MOV.U32 R15, RZ, RZ, 0x1 ;  /* 0x00000001ff0f7424 */ /* 0x000fe400078e00ff */
[----:B------:R-:W-:Y:S01]  /*1170*/  IMAD.MOV.U32 R4, RZ, RZ, R33 ;  /* 0x000000ffff047224 */ /* 0x000fe200078e0021 */
[----:B------:R-:W-:Y:S02]  /*1180*/  SEL R5, R17, R6, !P3 ;  /* 0x0000000611057207 */ /* 0x000fe40005800000 */
[----:B------:R-:W-:-:S07]  /*1190*/  SEL R6, R6, R17, !P3 ;  /* 0x0000001106067207 */ /* 0x000fce0005800000 */
.L_x_10:
[----:B------:R-:W-:Y:S05]  /*11a0*/  @!P2 BRA `(.L_x_13) ;  /* 0x000000a40084a947 */ /* 0x000fea0003800000 */
[----:B------:R-:W-:-:S13]  /*11b0*/  ISETP.GT.U32.AND P0, PT, R34, 0x1, PT ;  /* 0x000000012200780c */ /* 0x000fda0003f04070 */
[----:B------:R-:W-:Y:S05]  /*11c0*/  @P0 EXIT ;  /* 0x000000000000094d */ /* 0x000fea0003800000 */
.L_x_14:
[----:B------:R-:W-:-:S08]  /*11d0*/  NOP ;  /* 0x0000000000007918 */ /* 0x000fd00000000000 */
[----:B------:R-:W0:Y:S02]  /*11e0*/  USETMAXREG.TRY_ALLOC.CTAPOOL UP0, 0xe8 ;  /* 0x000000e8000079c8 */ /* 0x000e240008000600 */
[----:B0-----:R-:W-:-:S13]  /*11f0*/  PLOP3.LUT P0, PT, PT, PT, UP0, 0x80, 0x0 ;  /* 0x000000000000781c */ /* 0x001fda0003f0f008 */
[----:B------:R-:W-:Y:S05]  /*1200*/  @!P0 BRA `(.L_x_14) ;  /* 0xfffffffc00f08947 */ /* 0x000fea000383ffff */
[----:B------:R-:W-:-:S13]  /*1210*/  LOP3.LUT P0, RZ, R15, 0xff, RZ, 0xc0, !PT ;  /* 0x000000ff0fff7812 */ /* 0x000fda000780c0ff */
[----:B------:R-:W-:Y:S05]  /*1220*/  @!P0 EXIT ;  /* 0x000000000000894d */ /* 0x000fea0003800000 */
[----:B------:R-:W-:Y:S01]  /*1230*/  SHF.R.S32.HI R13, RZ, 0x1f, R14 ;  /* 0x0000001fff0d7819 */ /* 0x000fe2000001140e */
[----:B------:R-:W0:Y:S01]  /*1240*/  S2UR UR8, SR_CgaCtaId ;  /* 0x00000000000879c3 */ /* 0x000e220000008800 */
[-C--:B------:R-:W-:Y:S01]  /*1250*/  LEA.HI R12, R14, R14.reuse, RZ, 0x1 ;  /* 0x0000000e0e0c7211 */ /* 0x080fe200078f08ff */
[----:B------:R-:W-:Y:S01]  /*1260*/  UIADD3 UR9, UR12, -0x1, URZ ;  /* 0xffffffff0c097890 */ /* 0x000fe2000fffe03f */
[CC--:B------:R-:W-:Y:S01]  /*1270*/  LEA.HI R15, R13.reuse, R14.reuse, RZ, 0x2 ;  /* 0x0000000e0d0f7211 */ /* 0x0c0fe200078f10ff */
[----:B------:R-:W-:Y:S01]  /*1280*/  UMOV UR7, 0x400 ;  /* 0x0000040000077882 */ /* 0x000fe20000000000 */
[----:B------:R-:W-:Y:S01]  /*1290*/  LEA.HI R18, R13, R14, RZ, 0x5 ;  /* 0x0000000e0d127211 */ /* 0x000fe200078f28ff */
[----:B------:R-:W-:Y:S01]  /*12a0*/  UISETP.NE.AND UP0, UPT, UR9, URZ, UPT ;  /* 0x0000003f0900728c */ /* 0x000fe2000bf05270 */
[--C-:B------:R-:W-:Y:S01]  /*12b0*/  SHF.R.S32.HI R16, RZ, 0x2, R15.reuse ;  /* 0x00000002ff107819 */ /* 0x100fe2000001140f */
[----:B------:R-:W-:Y:S01]  /*12c0*/  ULDC UR10, c[0x0][0x284] ;  /* 0x0000a100000a7ab9 */ /* 0x000fe20000000800 */
[----:B------:R-:W-:Y:S01]  /*12d0*/  SHF.R.S32.HI R17, RZ, 0x1f, R15 ;  /* 0x0000001fff117819 */ /* 0x000fe2000001140f */
[----:B------:R-:W-:Y:S01]  /*12e0*/  USHF.L.U32 UR18, UR6, 0x1, URZ ;  /* 0x0000000106127899 */ /* 0x000fe2000800063f */
[----:B------:R-:W-:-:S02]  /*12f0*/  LOP3.LUT R13, R12, 0x7ffffe, RZ, 0xc0, !PT ;  /* 0x007ffffe0c0d7812 */ /* 0x000fc400078ec0ff */
[----:B------:R-:W-:Y:S02]  /*1300*/  LEA.HI R17, R17, R16, RZ, 0x3 ;  /* 0x0000001011117211 */ /* 0x000fe400078f18ff */
[----:B------:R-:W-:Y:S01]  /*1310*/  SHF.R.S32.HI R18, RZ, 0x5, R18 ;  /* 0x00000005ff127819 */ /* 0x000fe20000011412 */
[----:B------:R-:W-:Y:S01]  /*1320*/  IMAD.IADD R13, R14, 0x1, -R13 ;  /* 0x000000010e0d7824 */ /* 0x000fe200078e0a0d */
[----:B------:R-:W-:Y:S02]  /*1330*/  LOP3.LUT R17, R17, 0xfffffff8, RZ, 0xc0, !PT ;  /* 0xfffffff811117812 */ /* 0x000fe400078ec0ff */
[----:B------:R-:W-:Y:S01]  /*1340*/  LOP3.LUT R15, R15, 0xfffffffc, RZ, 0xc0, !PT ;  /* 0xfffffffc0f0f7812 */ /* 0x000fe200078ec0ff */
[----:B------:R-:W-:Y:S01]  /*1350*/  IMAD R12, R18, 0x2, R13 ;  /* 0x00000002120c7824 */ /* 0x000fe200078e020d */
[----:B------:R-:W-:Y:S01]  /*1360*/  LOP3.LUT R162, R7, 0x1, RZ, 0xfc, !PT ;  /* 0x0000000107a27812 */ /* 0x000fe200078efcff */
[----:B------:R-:W-:Y:S01]  /*1370*/  IMAD.IADD R17, R16, 0x1, -R17 ;  /* 0x0000000110117824 */ /* 0x000fe200078e0a11 */
[----:B0-----:R-:W-:Y:S01]  /*1380*/  ULEA UR7, UR8, UR7, 0x18 ;  /* 0x0000000708077291 */ /* 0x001fe2000f8ec03f */
[----:B------:R-:W-:Y:S01]  /*1390*/  IMAD.IADD R14, R14, 0x1, -R15 ;  /* 0x000000010e0e7824 */ /* 0x000fe200078e0a0f */
[----:B------:R-:W-:Y:S01]  /*13a0*/  USHF.L.U32 UR8, UR9, 0x3, URZ ;  /* 0x0000000309087899 */ /* 0x000fe2000800063f */
[--C-:B------:R-:W-:Y:S01]  /*13b0*/  IMAD R13, R12, 0x8, R17.reuse ;  /* 0x000000080c0d7824 */ /* 0x100fe200078e0211 */
[----:B------:R-:W-:Y:S01]  /*13c0*/  USEL UR9, URZ, 0x1, UP0 ;  /* 0x000000013f097887 */ /* 0x000fe20008000000 */
[C-C-:B------:R-:W-:Y:S01]  /*13d0*/  IMAD R12, R18.reuse, 0x10, R17.reuse ;  /* 0x00000010120c7824 */ /* 0x140fe200078e0211 */
[----:B------:R-:W-:Y:S01]  /*13e0*/  VIMNMX R15, RZ, UR6, PT ;  /* 0x00000006ff0f7c48 */ /* 0x000fe2000bfe0100 */
[----:B------:R-:W-:Y:S01]  /*13f0*/  IMAD R16, R18, -0x10, -R17 ;  /* 0xfffffff012107824 */ /* 0x000fe200078e0a11 */
[----:B------:R-:W-:Y:S01]  /*1400*/  UIADD3 UR19, UR7, 0x70, URZ ;  /* 0x0000007007137890 */ /* 0x000fe2000fffe03f */
[----:B------:R-:W-:Y:S01]  /*1410*/  IMAD.SHL.U32 R17, R13, 0x40, RZ ;  /* 0x000000400d117824 */ /* 0x000fe200078e00ff */
[----:B------:R-:W-:Y:S01]  /*1420*/  ULOP3.LUT UR8, UR8, 0x8, URZ, 0xc0, !UPT ;  /* 0x0000000808087892 */ /* 0x000fe2000f8ec03f */
[----:B------:R-:W-:Y:S01]  /*1430*/  IADD3 R15, -R15, UR6, RZ ;  /* 0x000000060f0f7c10 */ /* 0x000fe2000fffe1ff */
[----:B------:R-:W-:Y:S01]  /*1440*/  IMAD.U32 R163, RZ, RZ, UR9 ;  /* 0x00000009ffa37e24 */ /* 0x000fe2000f8e00ff */
[----:B------:R-:W-:Y:S01]  /*1450*/  SHF.R.S32.HI R13, RZ, 0x1f, R12 ;  /* 0x0000001fff0d7819 */ /* 0x000fe2000001140c */
[----:B------:R-:W-:Y:S01]  /*1460*/  VIADD R16, R16, UR10 ;  /* 0x0000000a10107c36 */ /* 0x000fe20008000000 */
[----:B------:R-:W-:Y:S01]  /*1470*/  SHF.R.S32.HI R17, RZ, 0x3, R17 ;  /* 0x00000003ff117819 */ /* 0x000fe20000011411 */
[----:B------:R-:W-:-:S02]  /*1480*/  ULEA UR12, UR12, UR19, 0x3 ;  /* 0x000000130c0c7291 */ /* 0x000fc4000f8e183f */
[----:B------:R-:W-:Y:S02]  /*1490*/  ULOP3.LUT UR20, UR8, 0x8, URZ, 0x3c, !UPT ;  /* 0x0000000808147892 */ /* 0x000fe4000f8e3c3f */
[----:B------:R-:W-:-:S12]  /*14a0*/  ULOP3.LUT UR13, UR8, 0x18, URZ, 0x3c, !UPT ;  /* 0x00000018080d7892 */ /* 0x000fd8000f8e3c3f */
.L_x_281:
[----:B------:R-:W-:Y:S01]  /*14b0*/  SHF.L.U32 R18, R163, 0x1f, RZ ;  /* 0x0000001fa3127819 */ /* 0x000fe200000006ff */
[----:B------:R-:W-:Y:S01]  /*14c0*/  IMAD.MOV.U32 R151, RZ, RZ, RZ ;  /* 0x000000ffff977224 */ /* 0x000fe200078e00ff */
[----:B------:R-:W-:Y:S02]  /*14d0*/  ISETP.GE.AND P1, PT, R15, 0x1, PT ;  /* 0x000000010f00780c */ /* 0x000fe40003f26270 */
[----:B------:R-:W0:Y:S02]  /*14e0*/  SYNCS.PHASECHK.TRANS64.TRYWAIT P0, [UR12+-0x8], R18 ;  /* 0xfffff812ff0075a7 */ /* 0x000e24000800014c */
[----:B0123-5:R-:W-:Y:S09]  /*14f0*/  @!P0 BRA `(.L_x_15) ;  /* 0x000000b400148947 */ /* 0x02fff20003800000 */
.L_x_305:
[----:B------:R-:W-:Y:S02]  /*1500*/  CS2R R24, SRZ ;  /* 0x0000000000187805 */ /* 0x000fe4000001ff00 */
[----:B------:R-:W-:Y:S02]  /*1510*/  CS2R R26, SRZ ;  /* 0x00000000001a7805 */ /* 0x000fe4000001ff00 */
[----:B------:R-:W-:Y:S02]  /*1520*/  CS2R R28, SRZ ;  /* 0x00000000001c7805 */ /* 0x000fe4000001ff00 */
[----:B------:R-:W-:Y:S02]  /*1530*/  CS2R R30, SRZ ;  /* 0x00000000001e7805 */ /* 0x000fe4000001ff00 */
[----:B------:R-:W-:Y:S02]  /*1540*/  CS2R R32, SRZ ;  /* 0x0000000000207805 */ /* 0x000fe4000001ff00 */
[----:B------:R-:W-:-:S02]  /*1550*/  CS2R R34, SRZ ;  /* 0x0000000000227805 */ /* 0x000fc4000001ff00 */
        /* <DEDUP_REMOVED lines=56> */
[----:B------:R-:W-:Y:S01]  /*18e0*/  CS2R R148, SRZ ;  /* 0x0000000000947805 */ /* 0x000fe2000001ff00 */
[----:B------:R-:W-:Y:S01]  /*18f0*/  IMAD.MOV.U32 R150, RZ, RZ, RZ ;  /* 0x000000ffff967224 */ /* 0x000fe200078e00ff */
[----:B------:R-:W-:Y:S06]  /*1900*/  @!P1 BRA `(.L_x_16) ;  /* 0x0000000000f49947 */ /* 0x000fec0003800000 */
[----:B0-----:R-:W-:Y:S01]  /*1910*/  IMAD.MOV.U32 R18, RZ, RZ, R15 ;  /* 0x000000ffff127224 */ /* 0x001fe200078e000f */
[----:B------:R-:W-:Y:S01]  /*1920*/  UPLOP3.LUT UP0, UPT, UPT, UPT, UPT, 0x40, 0x0 ;  /* 0x000000000000789c */ /* 0x000fe20003f0e870 */
[----:B------:R-:W-:Y:S01]  /*1930*/  IMAD.U32 R23, RZ, RZ, UR4 ;  /* 0x00000004ff177e24 */ /* 0x000fe2000f8e00ff */
[----:B------:R-:W-:Y:S01]  /*1940*/  UMOV UR14, UR5 ;  /* 0x00000005000e7c82 */ /* 0x000fe20008000000 */
[----:B------:R-:W-:-:S08]  /*1950*/  UMOV UR15, UR5 ;  /* 0x00000005000f7c82 */ /* 0x000fd00008000000 */
.L_x_23:
[----:B------:R-:W-:-:S13]  /*1960*/  ISETP.NE.AND P1, PT, R162, 0x3, PT ;  /* 0x00000003a200780c */ /* 0x000fda0003f25270 */
[----:B01----:R-:W-:Y:S05]  /*1970*/  @!P1 BRA `(.L_x_17) ;  /* 0x0000000000049947 */ /* 0x003fea0003800000 */
[----:B------:R-:W-:Y:S01]  /*1980*/  BPT.TRAP 0x1 ;  /* 0x000000040000795c */ /* 0x000fe20000300000 */
.L_x_17:
[----:B------:R-:W-:Y:S01]  /*1990*/  ULEA UR8, UR14, UR7, 0x3 ;  /* 0x000000070e087291 */ /* 0x000fe2000f8e183f */
[----:B------:R-:W-:-:S08]  /*19a0*/  SHF.L.U32 R20, R23, 0x1f, RZ ;  /* 0x0000001f17147819 */ /* 0x000fd000000006ff */
[----:B------:R0:W1:Y:S01]  /*19b0*/  SYNCS.PHASECHK.TRANS64.TRYWAIT P0, [UR8], R20 ;  /* 0x00000014ff0075a7 */ /* 0x0000620008000148 */
[----:B------:R-:W-:Y:S05]  /*19c0*/  @!P1 BRA `(.L_x_18) ;  /* 0x0000000000049947 */ /* 0x000fea0003800000 */
[----:B------:R-:W-:Y:S01]  /*19d0*/  BPT.TRAP 0x1 ;  /* 0x000000040000795c */ /* 0x000fe20000300000 */
.L_x_18:
[----:B------:R-:W-:-:S04]  /*19e0*/  IMAD.U32 R22, RZ, RZ, UR14 ;  /* 0x0000000eff167e24 */ /* 0x000fc8000f8e00ff */
[----:B------:R-:W-:Y:S01]  /*19f0*/  IMAD R19, R22, 0x200, R17 ;  /* 0x0000020016137824 */ /* 0x000fe200078e0211 */
[----:B-1----:R-:W-:Y:S06]  /*1a00*/  @P0 BRA `(.L_x_19) ;  /* 0x0000000000080947 */ /* 0x002fec0003800000 */
[----:B------:R-:W1:Y:S02]  /*1a10*/  SYNCS.PHASECHK.TRANS64.TRYWAIT P0, [UR8], R20 ;  /* 0x00000014ff0075a7 */ /* 0x000e640008000148 */
[----:B-1----:R-:W-:Y:S05]  /*1a20*/  @!P0 BRA `(.L_x_20) ;  /* 0x000000ac00e08947 */ /* 0x002fea0003800000 */
.L_x_19:
[----:B------:R-:W2:Y:S01]  /*1a30*/  LDS.64 R152, [R19+UR7+0x36180] ;  /* 0x0361800713987984 */ /* 0x000ea20008000a00 */
[----:B------:R-:W-:Y:S02]  /*1a40*/  UIADD3 UR8, UR7, 0x180, URZ ;  /* 0x0000018007087890 */ /* 0x000fe4000fffe03f */
[----:B------:R-:W-:Y:S02]  /*1a50*/  UIADD3 UR9, UR7, 0x6180, URZ ;  /* 0x0000618007097890 */ /* 0x000fe4000fffe03f */
[----:B------:R-:W-:Y:S02]  /*1a60*/  USHF.R.U32.HI UR8, URZ, 0x4, UR8 ;  /* 0x000000043f087899 */ /* 0x000fe40008011608 */
[----:B------:R-:W-:Y:S02]  /*1a70*/  USHF.R.U32.HI UR9, URZ, 0x4, UR9 ;  /* 0x000000043f097899 */ /* 0x000fe40008011609 */
[----:B------:R-:W-:Y:S02]  /*1a80*/  ULOP3.LUT UR8, UR8, 0x3fff, URZ, 0xc0, !UPT ;  /* 0x00003fff08087892 */ /* 0x000fe4000f8ec03f */
[----:B------:R-:W-:-:S02]  /*1a90*/  ULOP3.LUT UR9, UR9, 0x3fff, URZ, 0xc0, !UPT ;  /* 0x00003fff09097892 */ /* 0x000fc4000f8ec03f */
[----:B------:R-:W-:Y:S02]  /*1aa0*/  ULOP3.LUT UR8, UR8, 0x10000, URZ, 0xfc, !UPT ;  /* 0x0001000008087892 */ /* 0x000fe4000f8efc3f */
[----:B------:R-:W-:Y:S02]  /*1ab0*/  ULOP3.LUT UR9, UR9, 0x10000, URZ, 0xfc, !UPT ;  /* 0x0001000009097892 */ /* 0x000fe4000f8efc3f */
[----:B------:R-:W-:Y:S02]  /*1ac0*/  ULEA UR8, UR14, UR8, 0x8 ;  /* 0x000000080e087291 */ /* 0x000fe4000f8e403f */
[----:B------:R-:W-:Y:S01]  /*1ad0*/  ULEA UR10, UR14, UR9, 0xb ;  /* 0x000000090e0a7291 */ /* 0x000fe2000f8e583f */
[----:B------:R-:W-:Y:S02]  /*1ae0*/  UMOV UR11, 0x40000040 ;  /* 0x40000040000b7882 */ /* 0x000fe40000000000 */
[----:B------:R-:W-:Y:S01]  /*1af0*/  UMOV UR9, 0x80000020 ;  /* 0x8000002000097882 */ /* 0x000fe20000000000 */
[----:B--2---:R-:W-:-:S06]  /*1b00*/  WARPGROUP.ARRIVE ;  /* 0x00000000000079c5 */ /* 0x004fcc0000000000 */
[----:B------:R-:W-:Y:S01]  /*1b10*/  HGMMA.SP.64x256x32.F32 R24, gdesc[UR8], R24, UP0, R152, 0x0 ;  /* 0x0be09800081879f0 */ /* 0x000fe2000bf00a18 */
[----:B------:R-:W-:Y:S02]  /*1b20*/  UIADD3 UR8, UR8, 0x2, URZ ;  /* 0x0000000208087890 */ /* 0x000fe4000fffe03f */
[----:B------:R-:W-:Y:S01]  /*1b30*/  UIADD3 UR10, UR10, 0x4, URZ ;  /* 0x000000040a0a7890 */ /* 0x000fe2000fffe03f */
[----:B------:R-:W-:Y:S01]  /*1b40*/  UMOV UR9, 0x80000020 ;  /* 0x8000002000097882 */ /* 0x000fe20000000000 */
[----:B------:R-:W-:-:S15]  /*1b50*/  UMOV UR11, 0x40000040 ;  /* 0x40000040000b7882 */ /* 0x000fde0000000000 */
[----:B------:R-:W-:-:S12]  /*1b60*/  NOP ;  /* 0x0000000000007918 */ /* 0x000fd80000000000 */
[----:B------:R-:W-:Y:S03]  /*1b70*/  HGMMA.SP.64x256x32.F32 R24, gdesc[UR8], R24, R153, 0x0, gsb0 ;  /* 0x0be09900081879f0 */ /* 0x000fe60008000a18 */
[----:B------:R-:W-:Y:S02]  /*1b80*/  WARPGROUP.DEPBAR.LE gsb0, 0x0 ;  /* 0x00008000000079c5 */ /* 0x000fe40000010000 */
[----:B------:R-:W-:Y:S05]  /*1b90*/  @!P1 BRA `(.L_x_21) ;  /* 0x0000000000049947 */ /* 0x000fea0003800000 */
[----:B------:R-:W-:Y:S01]  /*1ba0*/  BPT.TRAP 0x1 ;  /* 0x000000040000795c */ /* 0x000fe20000300000 */
.L_x_21:
[----:B------:R-:W-:Y:S01]  /*1bb0*/  ULEA UR8, UR15, UR7, 0x3 ;  /* 0x000000070f087291 */ /* 0x000fe2000f8e183f */
[----:B------:R-:W-:-:S03]  /*1bc0*/  ISETP.GT.U32.AND P0, PT, R7, 0x1, PT ;  /* 0x000000010700780c */ /* 0x000fc60003f04070 */
[----:B------:R-:W-:-:S04]  /*1bd0*/  UIADD3 UR8, UR8, 0x30, URZ ;  /* 0x0000003008087890 */ /* 0x000fc8000fffe03f */
[----:B------:R-:W-:-:S09]  /*1be0*/  UPRMT UR8, URZ, 0x654, UR8 ;  /* 0x000006543f087896 */ /* 0x000fd20008000008 */
[----:B------:R-:W-:Y:S01]  /*1bf0*/  SYNCS.ARRIVE.TRANS64.RED.A1T0 RZ, [UR8], RZ ;  /* 0x000000ffffff79a7 */ /* 0x000fe20008100408 */
[----:B------:R-:W-:Y:S05]  /*1c00*/  @P0 BRA `(.L_x_22) ;  /* 0x0000000000040947 */ /* 0x000fea0003800000 */
[----:B------:R-:W-:Y:S01]  /*1c10*/  BPT.TRAP 0x1 ;  /* 0x000000040000795c */ /* 0x000fe20000300000 */
.L_x_22:
[----:B------:R-:W-:Y:S01]  /*1c20*/  UIADD3 UR14, UR14, 0x1, URZ ;  /* 0x000000010e0e7890 */ /* 0x000fe2000fffe03f */
[C---:B------:R-:W-:Y:S01]  /*1c30*/  ISETP.GT.AND P0, PT, R18.reuse, 0x1, PT ;  /* 0x000000011200780c */ /* 0x040fe20003f04270 */
[----:B------:R-:W-:Y:S01]  /*1c40*/  UIADD3 UR15, UR15, 0x1, URZ ;  /* 0x000000010f0f7890 */ /* 0x000fe2000fffe03f */
[----:B------:R-:W-:Y:S01]  /*1c50*/  VIADD R18, R18, 0xffffffff ;  /* 0xffffffff12127836 */ /* 0x000fe20000000000 */
[----:B------:R-:W-:Y:S02]  /*1c60*/  UISETP.NE.AND UP0, UPT, UR14, 0x6, UPT ;  /* 0x000000060e00788c */ /* 0x000fe4000bf05270 */
[----:B------:R-:W-:Y:S02]  /*1c70*/  UISETP.NE.AND UP1, UPT, UR15, 0x6, UPT ;  /* 0x000000060f00788c */ /* 0x000fe4000bf25270 */
[----:B------:R-:W-:Y:S02]  /*1c80*/  USEL UR8, URZ, 0x1, UP0 ;  /* 0x000000013f087887 */ /* 0x000fe40008000000 */
[----:B------:R-:W-:-:S02]  /*1c90*/  USEL UR14, UR14, URZ, UP0 ;  /* 0x0000003f0e0e7287 */ /* 0x000fc40008000000 */
[----:B------:R-:W-:Y:S02]  /*1ca0*/  USEL UR15, UR15, URZ, UP1 ;  /* 0x0000003f0f0f7287 */ /* 0x000fe40008800000 */
[----:B------:R-:W-:Y:S01]  /*1cb0*/  UPLOP3.LUT UP0, UPT, UPT, UPT, UPT, 0x80, 0x0 ;  /* 0x000000000000789c */ /* 0x000fe20003f0f070 */
[----:B------:R-:W-:Y:S01]  /*1cc0*/  LOP3.LUT R23, R23, UR8, RZ, 0x3c, !PT ;  /* 0x0000000817177c12 */ /* 0x000fe2000f8e3cff */
[----:B------:R-:W-:Y:S09]  /*1cd0*/  @P0 BRA `(.L_x_23) ;  /* 0xfffffffc00200947 */ /* 0x000ff2000383ffff */
.L_x_16:
[----:B0-----:R-:W-:Y:S01]  /*1ce0*/  IMAD.U32 R19, RZ, RZ, UR20 ;  /* 0x00000014ff137e24 */ /* 0x001fe2000f8e00ff */
[----:B------:R-:W-:Y:S01]  /*1cf0*/  SHF.L.U32 R18, R163, 0x1f, RZ ;  /* 0x0000001fa3127819 */ /* 0x000fe200000006ff */
[----:B------:R-:W-:Y:S01]  /*1d00*/  UIADD3 UR5, UR5, UR18, URZ ;  /* 0x0000001205057290 */ /* 0x000fe2000fffe03f */
[----:B------:R-:W0:Y:S01]  /*1d10*/  LDC R22, c[0x0][0x288] ;  /* 0x0000a200ff167b82 */ /* 0x000e220000000800 */
[----:B------:R-:W-:Y:S01]  /*1d20*/  UISETP.GE.U32.AND UP1, UPT, UR18, 0x6, UPT ;  /* 0x000000061200788c */ /* 0x000fe2000bf26070 */
[----:B------:R-:W-:Y:S01]  /*1d30*/  SHF.R.S32.HI R152, RZ, 0x1f, R4 ;  /* 0x0000001fff987819 */ /* 0x000fe20000011404 */
[----:B------:R-:W-:Y:S02]  /*1d40*/  UISETP.GT.U32.AND UP0, UPT, UR5, 0x5, UPT ;  /* 0x000000050500788c */ /* 0x000fe4000bf04070 */
[----:B------:R-:W-:Y:S02]  /*1d50*/  UIMAD.WIDE.U32 UR8, UR5, -0x55555555, URZ ;  /* 0xaaaaaaab050878a5 */ /* 0x000fe4000f8e003f */
[----:B------:R-:W-:Y:S01]  /*1d60*/  UISETP.LT.U32.AND UP0, UPT, UR18, 0x6, UP0 ;  /* 0x000000061200788c */ /* 0x000fe20008701070 */
[----:B------:R2:W-:Y:S01]  /*1d70*/  SYNCS.ARRIVE.TRANS64.A1T0 RZ, [R19+UR19], RZ ;  /* 0x000000ff13ff79a7 */ /* 0x0005e20008100013 */
[----:B------:R-:W-:-:S02]  /*1d80*/  WARPGROUP.DEPBAR.LE gsb0, 0x0 ;  /* 0x00008000000079c5 */ /* 0x000fc40000010000 */
[----:B------:R-:W-:Y:S02]  /*1d90*/  USEL UR10, URZ, 0x1, !UP0 ;  /* 0x000000013f0a7887 */ /* 0x000fe4000c000000 */
[----:B------:R-:W-:Y:S02]  /*1da0*/  USHF.R.U32.HI UR8, URZ, 0x2, UR9 ;  /* 0x000000023f087899 */ /* 0x000fe40008011609 */
[----:B------:R-:W-:Y:S01]  /*1db0*/  ULOP3.LUT UR4, UR4, UR10, URZ, 0x3c, !UPT ;  /* 0x0000000a04047292 */ /* 0x000fe2000f8e3c3f */
[----:B------:R-:W3:Y:S01]  /*1dc0*/  SYNCS.PHASECHK.TRANS64.TRYWAIT P0, [UR12+0x8], R18 ;  /* 0x00000812ff0075a7 */ /* 0x000ee2000800014c */
[----:B------:R-:W-:Y:S02]  /*1dd0*/  UIMAD UR5, UR8, -0x6, UR5 ;  /* 0xfffffffa080578a4 */ /* 0x000fe4000f8e0205 */
[----:B------:R-:W-:Y:S01]  /*1de0*/  @UP1 ULOP3.LUT UR4, UR4, 0x1, UR8, 0x78, !UPT ;  /* 0x0000000104041892 */ /* 0x000fe2000f8e7808 */
[----:B0-23--:R-:W-:Y:S11]  /*1df0*/  @!P0 BRA `(.L_x_24) ;  /* 0x000000ac00048947 */ /* 0x00dff60003800000 */
.L_x_306:
[----:B------:R-:W-:Y:S01]  /*1e00*/  ULDC.64 UR8, c[0x0][0x6d0] ;  /* 0x0001b40000087ab9 */ /* 0x000fe20000000a00 */
[----:B------:R-:W-:Y:S02]  /*1e10*/  IMAD.SHL.U32 R156, R6, 0x40, RZ ;  /* 0x00000040069c7824 */ /* 0x000fe400078e00ff */
[----:B0-----:R-:W-:Y:S02]  /*1e20*/  IMAD R19, R152, UR8, RZ ;  /* 0x0000000898137c24 */ /* 0x001fe4000f8e02ff */
[----:B-1----:R-:W-:Y:S01]  /*1e30*/  IMAD.WIDE.U32 R20, R4, UR8, R12 ;  /* 0x0000000804147c25 */ /* 0x002fe2000f8e000c */
[----:B------:R-:W-:Y:S01]  /*1e40*/  ULDC UR8, c[0x0][0x284] ;  /* 0x0000a10000087ab9 */ /* 0x000fe20000000800 */
[----:B------:R-:W-:Y:S02]  /*1e50*/  SHF.R.S32.HI R157, RZ, 0x1f, R156 ;  /* 0x0000001fff9d7819 */ /* 0x000fe4000001149c */
[----:B------:R-:W-:Y:S01]  /*1e60*/  IMAD.SHL.U32 R23, R5, 0x100, RZ ;  /* 0x0000010005177824 */ /* 0x000fe200078e00ff */
[----:B------:R-:W-:Y:S01]  /*1e70*/  ISETP.GE.AND P0, PT, R156, UR8, PT ;  /* 0x000000089c007c0c */ /* 0x000fe2000bf06270 */
[----:B------:R-:W-:Y:S01]  /*1e80*/  IMAD R153, R4, UR9, R19 ;  /* 0x0000000904997c24 */ /* 0x000fe2000f8e0213 */
[----:B------:R-:W-:Y:S01]  /*1e90*/  IADD3 R20, P1, R156, R20, RZ ;  /* 0x000000149c147210 */ /* 0x000fe20007f3e0ff */
[----:B------:R-:W-:Y:S01]  /*1ea0*/  IMAD.WIDE R18, R14, 0x2, RZ ;  /* 0x000000020e127825 */ /* 0x000fe200078e02ff */
[----:B------:R-:W-:-:S02]  /*1eb0*/  ISETP.GE.OR P0, PT, R23, R22, P0 ;  /* 0x000000161700720c */ /* 0x000fc40000706670 */
[----:B------:R-:W-:Y:S01]  /*1ec0*/  IADD3.X R21, R157, R21, R153, P1, !PT ;  /* 0x000000159d157210 */ /* 0x000fe20000ffe499 */
[----:B------:R-:W-:Y:S02]  /*1ed0*/  IMAD R6, R14, -0x2, R22 ;  /* 0xfffffffe0e067824 */ /* 0x000fe400078e0216 */
[----:B------:R-:W-:-:S04]  /*1ee0*/  IMAD.WIDE R166, R5, 0x100, R18 ;  /* 0x0000010005a67825 */ /* 0x000fc800078e0212 */
[----:B------:R-:W-:-:S04]  /*1ef0*/  IMAD.IADD R5, R6, 0x1, -R23 ;  /* 0x0000000106057824 */ /* 0x000fc800078e0a17 */
[----:B------:R-:W-:Y:S05]  /*1f00*/  @P0 BRA `(.L_x_25) ;  /* 0x00000090008c0947 */ /* 0x000fea0003800000 */
[----:B------:R-:W0:Y:S01]  /*1f10*/  LDC.64 R18, c[0x0][0x6c8] ;  /* 0x0001b200ff127b82 */ /* 0x000e220000000a00 */
[----:B-----5:R-:W-:Y:S01]  /*1f20*/  FSETP.NEU.AND P0, PT, R10, RZ, PT ;  /* 0x000000ff0a00720b */ /* 0x020fe20003f0d000 */
[----:B------:R-:W-:Y:S01]  /*1f30*/  IMAD.IADD R164, R16, 0x1, -R156 ;  /* 0x0000000110a47824 */ /* 0x000fe200078e0a9c */
[----:B------:R-:W-:Y:S01]  /*1f40*/  ISETP.GT.AND P1, PT, R5, RZ, PT ;  /* 0x000000ff0500720c */ /* 0x000fe20003f24270 */
[----:B------:R-:W-:Y:S03]  /*1f50*/  BSSY B0, `(.L_x_25) ;  /* 0x000091e000007945 */ /* 0x000fe60003800000 */
[----:B------:R-:W-:Y:S01]  /*1f60*/  ISETP.GT.AND P5, PT, R164, RZ, P1 ;  /* 0x000000ffa400720c */ /* 0x000fe20000fa4270 */
[-C--:B0-----:R-:W-:Y:S02]  /*1f70*/  IMAD R6, R167, R18.reuse, RZ ;  /* 0x00000012a7067224 */ /* 0x081fe400078e02ff */
[----:B------:R-:W-:-:S04]  /*1f80*/  IMAD.WIDE.U32 R168, R166, R18, R20 ;  /* 0x00000012a6a87225 */ /* 0x000fc800078e0014 */
[----:B------:R-:W-:-:S04]  /*1f90*/  IMAD R21, R166, R19, R6 ;  /* 0x00000013a6157224 */ /* 0x000fc800078e0206 */
[----:B------:R-:W-:Y:S01]  /*1fa0*/  IMAD.IADD R159, R169, 0x1, R21 ;  /* 0x00000001a99f7824 */ /* 0x000fe200078e0215 */
[----:B------:R-:W-:Y:S06]  /*1fb0*/  @!P0 BRA `(.L_x_26) ;  /* 0x0000006400608947 */ /* 0x000fec0003800000 */
[----:B------:R-:W-:Y:S01]  /*1fc0*/  ULDC.64 UR8, c[0x0][0x6b8] ;  /* 0x0001ae0000087ab9 */ /* 0x000fe20000000a00 */
[----:B------:R-:W-:Y:S01]  /*1fd0*/  ULDC.64 UR14, c[0x0][0x6b0] ;  /* 0x0001ac00000e7ab9 */ /* 0x000fe20000000a00 */
[----:B------:R-:W-:Y:S01]  /*1fe0*/  IMAD.WIDE.U32 R20, R4, UR8, R12 ;  /* 0x0000000804147c25 */ /* 0x000fe2000f8e000c */
[----:B------:R-:W-:Y:S01]  /*1ff0*/  ULDC.64 UR22, c[0x0][0x6a8] ;  /* 0x0001aa0000167ab9 */ /* 0x000fe20000000a00 */
[----:B------:R-:W0:Y:S01]  /*2000*/  LDC.64 R160, c[0x0][0x6b0] ;  /* 0x0001ac00ffa07b82 */ /* 0x000e220000000a00 */
[----:B------:R-:W-:Y:S01]  /*2010*/  ULDC.64 UR10, c[0x0][0x6c0] ;  /* 0x0001b000000a7ab9 */ /* 0x000fe20000000a00 */
[----:B------:R-:W-:Y:S01]  /*2020*/  IMAD R23, R152, UR8, RZ ;  /* 0x0000000898177c24 */ /* 0x000fe2000f8e02ff */
[----:B------:R-:W-:-:S03]  /*2030*/  IADD3 R152, P0, R156, R20, RZ ;  /* 0x000000149c987210 */ /* 0x000fc60007f1e0ff */
[----:B------:R-:W-:Y:S02]  /*2040*/  IMAD R171, R4, UR9, R23 ;  /* 0x0000000904ab7c24 */ /* 0x000fe4000f8e0217 */
[----:B------:R-:W-:-:S03]  /*2050*/  IMAD R23, R167, UR14, RZ ;  /* 0x0000000ea7177c24 */ /* 0x000fc6000f8e02ff */
[----:B------:R-:W-:Y:S01]  /*2060*/  IADD3.X R153, R157, R21, R171, P0, !PT ;  /* 0x000000159d997210 */ /* 0x000fe200007fe4ab */
[C---:B------:R-:W-:Y:S02]  /*2070*/  IMAD R173, R166.reuse, UR15, R23 ;  /* 0x0000000fa6ad7c24 */ /* 0x040fe4000f8e0217 */
[----:B------:R-:W-:-:S04]  /*2080*/  IMAD.WIDE.U32 R20, R166, UR14, R152 ;  /* 0x0000000ea6147c25 */ /* 0x000fc8000f8e0098 */
[----:B------:R-:W-:Y:S01]  /*2090*/  IMAD.IADD R21, R21, 0x1, R173 ;  /* 0x0000000115157824 */ /* 0x000fe200078e02ad */
[----:B------:R-:W-:-:S04]  /*20a0*/  LEA R22, P0, R20, UR22, 0x2 ;  /* 0x0000001614167c11 */ /* 0x000fc8000f8010ff */
[----:B------:R-:W-:-:S05]  /*20b0*/  LEA.HI.X R23, R20, UR23, R21, 0x2, P0 ;  /* 0x0000001714177c11 */ /* 0x000fca00080f1415 */
[----:B------:R-:W2:Y:S01]  /*20c0*/  @P5 LDG.E.LTC128B R165, desc[UR16][R22.64] ;  /* 0x0000001016a55981 */ /* 0x000ea2000c1e1920 */
[----:B------:R-:W-:Y:S01]  /*20d0*/  IMAD.WIDE.U32 R154, R166, UR14, R156 ;  /* 0x0000000ea69a7c25 */ /* 0x000fe2000f8e009c */
[----:B------:R-:W-:Y:S01]  /*20e0*/  LEA R20, P0, R168, UR10, 0x2 ;  /* 0x0000000aa8147c11 */ /* 0x000fe2000f8010ff */
[----:B------:R-:W-:Y:S02]  /*20f0*/  BSSY B1, `(.L_x_27) ;  /* 0x0000016000017945 */ /* 0x000fe40003800000 */
[----:B0-----:R-:W-:Y:S01]  /*2100*/  IMAD.WIDE.U32 R166, R166, UR14, R160 ;  /* 0x0000000ea6a67c25 */ /* 0x001fe2000f8e00a0 */
[----:B------:R-:W-:Y:S02]  /*2110*/  IADD3 R158, P2, R12, R154, RZ ;  /* 0x0000009a0c9e7210 */ /* 0x000fe40007f5e0ff */
[----:B------:R-:W-:Y:S02]  /*2120*/  LEA.HI.X R21, R168, UR11, R159, 0x2, P0 ;  /* 0x0000000ba8157c11 */ /* 0x000fe400080f149f */
[----:B------:R-:W-:-:S02]  /*2130*/  ISETP.GT.AND P0, PT, R5, 0x1, PT ;  /* 0x000000010500780c */ /* 0x000fc40003f04270 */
[----:B------:R-:W-:Y:S01]  /*2140*/  IADD3.X R159, R13, R173, R155, P2, !PT ;  /* 0x000000ad0d9f7210 */ /* 0x000fe200017fe49b */
[----:B------:R-:W-:Y:S01]  /*2150*/  IMAD.IADD R173, R173, 0x1, R167 ;  /* 0x00000001adad7824 */ /* 0x000fe200078e02a7 */
[----:B------:R-:W-:Y:S02]  /*2160*/  ISETP.GT.AND P2, PT, R164, RZ, P0 ;  /* 0x000000ffa400720c */ /* 0x000fe40000744270 */
[----:B------:R-:W-:Y:S01]  /*2170*/  IADD3 R6, P6, R152, R166, RZ ;  /* 0x000000a698067210 */ /* 0x000fe20007fde0ff */
[----:B------:R-:W-:Y:S01]  /*2180*/  IMAD.WIDE.U32 R158, R4, UR8, R158 ;  /* 0x00000008049e7c25 */ /* 0x000fe2000f8e009e */
[----:B------:R-:W-:-:S03]  /*2190*/  LEA R152, P4, R18, R20, 0x2 ;  /* 0x0000001412987211 */ /* 0x000fc600078810ff */
[----:B------:R-:W-:Y:S02]  /*21a0*/  IMAD.IADD R155, R171, 0x1, R159 ;  /* 0x00000001ab9b7824 */ /* 0x000fe400078e029f */
[----:B--2---:R-:W-:-:S04]  /*21b0*/  FMUL R169, R165, R10 ;  /* 0x0000000aa5a97220 */ /* 0x004fc80000400000 */
[----:B------:R-:W-:Y:S01]  /*21c0*/  FFMA R175, R24, R11, R169 ;  /* 0x0000000b18af7223 */ /* 0x000fe200000000a9 */
[----:B------:R-:W-:Y:S01]  /*21d0*/  IMAD.X R169, R173, 0x1, R153, P6 ;  /* 0x00000001ada97824 */ /* 0x000fe200030e0699 */
[----:B------:R-:W-:-:S03]  /*21e0*/  LEA R160, P6, R158, UR22, 0x2 ;  /* 0x000000169ea07c11 */ /* 0x000fc6000f8c10ff */
[----:B------:R0:W-:Y:S01]  /*21f0*/  @P5 STG.E desc[UR16][R20.64], R175 ;  /* 0x000000af14005986 */ /* 0x0001e2000c101910 */
[----:B------:R-:W-:Y:S02]  /*2200*/  LEA R154, P5, R6, UR22, 0x2 ;  /* 0x00000016069a7c11 */ /* 0x000fe4000f8a10ff */
[----:B------:R-:W-:Y:S02]  /*2210*/  LEA.HI.X R161, R158, UR23, R155, 0x2, P6 ;  /* 0x000000179ea17c11 */ /* 0x000fe4000b0f149b */
[----:B------:R-:W-:Y:S01]  /*2220*/  LEA.HI.X R155, R6, UR23, R169, 0x2, P5 ;  /* 0x00000017069b7c11 */ /* 0x000fe2000a8f14a9 */
[----:B------:R-:W-:Y:S08]  /*2230*/  @!P2 BRA `(.L_x_28) ;  /* 0x000000000004a947 */ /* 0x000ff00003800000 */
[----:B------:R1:W5:Y:S02]  /*2240*/  LDG.E.LTC128B R165, desc[UR16][R154.64] ;  /* 0x000000109aa57981 */ /* 0x000364000c1e1920 */
.L_x_28:
[----:B------:R-:W-:Y:S05]  /*2250*/  BSYNC B1 ;  /* 0x0000000000017941 */ /* 0x000fea0003800000 */
.L_x_27:
[----:B-----5:R-:W-:Y:S01]  /*2260*/  FMUL R6, R165, R10 ;  /* 0x0000000aa5067220 */ /* 0x020fe20000400000 */
[----:B------:R-:W-:Y:S01]  /*2270*/  LEA.HI.X R153, R18, R21, R19, 0x2, P4 ;  /* 0x0000001512997211 */ /* 0x000fe200020f1413 */
[----:B------:R-:W-:Y:S01]  /*2280*/  BSSY B1, `(.L_x_29) ;  /* 0x0000008000017945 */ /* 0x000fe20003800000 */
[----:B------:R-:W-:Y:S01]  /*2290*/  ISETP.GT.AND P1, PT, R164, 0x8, P1 ;  /* 0x00000008a400780c */ /* 0x000fe20000f24270 */
[----:B------:R-:W-:Y:S01]  /*22a0*/  FFMA R159, R25, R11, R6 ;  /* 0x0000000b199f7223 */ /* 0x000fe20000000006 */
[----:B------:R-:W-:-:S04]  /*22b0*/  IADD3 R24, P5, P6, R12, R166, R156 ;  /* 0x000000a60c187210 */ /* 0x000fc80007ebe09c */
[----:B------:R2:W-:Y:S01]  /*22c0*/  @P2 STG.E desc[UR16][R152.64], R159 ;  /* 0x0000009f98002986 */ /* 0x0005e2000c101910 */
[----:B------:R-:W-:-:S06]  /*22d0*/  IADD3.X R25, R13, R173, R157, P5, P6 ;  /* 0x000000ad0d197210 */ /* 0x000fcc0002fec49d */
[----:B------:R-:W-:Y:S05]  /*22e0*/  @!P1 BRA `(.L_x_30) ;  /* 0x0000000000049947 */ /* 0x000fea0003800000 */
[----:B------:R3:W5:Y:S02]  /*22f0*/  LDG.E.LTC128B R165, desc[UR16][R160.64+0x20] ;  /* 0x00002010a0a57981 */ /* 0x000764000c1e1920 */
.L_x_30:
[----:B------:R-:W-:Y:S05]  /*2300*/  BSYNC B1 ;  /* 0x0000000000017941 */ /* 0x000fea0003800000 */
.L_x_29:
[----:B-----5:R-:W-:Y:S01]  /*2310*/  FMUL R157, R165, R10 ;  /* 0x0000000aa59d7220 */ /* 0x020fe20000400000 */
[----:B------:R-:W-:Y:S01]  /*2320*/  ISETP.GT.AND P0, PT, R164, 0x8, P0 ;  /* 0x00000008a400780c */ /* 0x000fe20000704270 */
[----:B------:R-:W-:Y:S01]  /*2330*/  IMAD.WIDE.U32 R24, R4, UR8, R24 ;  /* 0x0000000804187c25 */ /* 0x000fe2000f8e0018 */
[----:B------:R-:W-:-:S03]  /*2340*/  ISETP.GT.AND P2, PT, R5, 0x8, PT ;  /* 0x000000080500780c */ /* 0x000fc60003f44270 */
[----:B--2---:R-:W-:Y:S01]  /*2350*/  FFMA R159, R26, R11, R157 ;  /* 0x0000000b1a9f7223 */ /* 0x004fe2000000009d */
[----:B------:R-:W-:Y:S01]  /*2360*/  USHF.L.U64.HI UR11, UR14, 0x5, UR15 ;  /* 0x000000050e0b7899 */ /* 0x000fe2000801020f */
[----:B------:R-:W-:Y:S01]  /*2370*/  IMAD.IADD R25, R171, 0x1, R25 ;  /* 0x00000001ab197824 */ /* 0x000fe200078e0219 */
[----:B------:R-:W-:Y:S01]  /*2380*/  LEA R156, P5, R24, UR22, 0x2 ;  /* 0x00000016189c7c11 */ /* 0x000fe2000f8a10ff */
[----:B------:R-:W-:Y:S01]  /*2390*/  USHF.L.U32 UR10, UR14, 0x5, URZ ;  /* 0x000000050e0a7899 */ /* 0x000fe2000800063f */
[----:B------:R2:W-:Y:S01]  /*23a0*/  @P1 STG.E desc[UR16][R20.64+0x20], R159 ;  /* 0x0000209f14001986 */ /* 0x0005e2000c101910 */
[----:B------:R-:W-:Y:S01]  /*23b0*/  BSSY B1, `(.L_x_31) ;  /* 0x0000005000017945 */ /* 0x000fe20003800000 */
[----:B------:R-:W-:Y:S02]  /*23c0*/  ISETP.GT.AND P4, PT, R164, RZ, P2 ;  /* 0x000000ffa400720c */ /* 0x000fe40001784270 */
[----:B------:R-:W-:Y:S01]  /*23d0*/  LEA.HI.X R157, R24, UR23, R25, 0x2, P5 ;  /* 0x00000017189d7c11 */ /* 0x000fe2000a8f1419 */
[----:B------:R-:W-:Y:S10]  /*23e0*/  @!P0 BRA `(.L_x_32) ;  /* 0x0000000000048947 */ /* 0x000ff40003800000 */
[----:B------:R4:W5:Y:S02]  /*23f0*/  LDG.E.LTC128B R165, desc[UR16][R156.64+0x20] ;  /* 0x000020109ca57981 */ /* 0x000964000c1e1920 */
.L_x_32:
[----:B------:R-:W-:Y:S05]  /*2400*/  BSYNC B1 ;  /* 0x0000000000017941 */ /* 0x000fea0003800000 */
.L_x_31:
[----:B-----5:R-:W-:Y:S01]  /*2410*/  FMUL R4, R165, R10 ;  /* 0x0000000aa5047220 */ /* 0x020fe20000400000 */
[----:B------:R-:W-:Y:S01]  /*2420*/  IADD3 R24, P1, R22, UR10, RZ ;  /* 0x0000000a16187c10 */ /* 0x000fe2000ff3e0ff */
[----:B------:R-:W-:Y:S02]  /*2430*/  @P0 IMAD.MOV.U32 R26, RZ, RZ, R152 ;  /* 0x000000ffff1a0224 */ /* 0x000fe400078e0098 */
[----:B---3--:R-:W-:Y:S01]  /*2440*/  FFMA R161, R27, R11, R4 ;  /* 0x0000000b1ba17223 */ /* 0x008fe20000000004 */
[----:B------:R-:W-:Y:S01]  /*2450*/  @P0 IMAD.MOV.U32 R27, RZ, RZ, R153 ;  /* 0x000000ffff1b0224 */ /* 0x000fe200078e0099 */
[----:B------:R-:W-:-:S04]  /*2460*/  IADD3.X R25, R23, UR11, RZ, P1, !PT ;  /* 0x0000000b17197c10 */ /* 0x000fc80008ffe4ff */
[----:B------:R3:W-:Y:S04]  /*2470*/  @P0 STG.E desc[UR16][R26.64+0x20], R161 ;  /* 0x000020a11a000986 */ /* 0x0007e8000c101910 */
[----:B------:R-:W3:Y:S01]  /*2480*/  @P4 LDG.E.LTC128B R165, desc[UR16][R24.64] ;  /* 0x0000001018a54981 */ /* 0x000ee2000c1e1920 */
[C---:B------:R-:W-:Y:S01]  /*2490*/  IMAD.SHL.U32 R4, R18.reuse, 0x20, RZ ;  /* 0x0000002012047824 */ /* 0x040fe200078e00ff */
[----:B------:R-:W-:Y:S01]  /*24a0*/  SHF.L.U64.HI R6, R18, 0x5, R19 ;  /* 0x0000000512067819 */ /* 0x000fe20000010213 */
[----:B------:R-:W-:Y:S01]  /*24b0*/  BSSY B1, `(.L_x_33) ;  /* 0x000000c000017945 */ /* 0x000fe20003800000 */
[----:B------:R-:W-:Y:S02]  /*24c0*/  ISETP.GT.AND P0, PT, R5, 0x9, PT ;  /* 0x000000090500780c */ /* 0x000fe40003f04270 */
[----:B----4-:R-:W-:-:S02]  /*24d0*/  IADD3 R156, P5, R4, R20, RZ ;  /* 0x00000014049c7210 */ /* 0x010fc40007fbe0ff */
[----:B------:R-:W-:-:S03]  /*24e0*/  ISETP.GT.AND P1, PT, R164, RZ, P0 ;  /* 0x000000ffa400720c */ /* 0x000fc60000724270 */
[----:B------:R-:W-:Y:S01]  /*24f0*/  IMAD.X R157, R6, 0x1, R21, P5 ;  /* 0x00000001069d7824 */ /* 0x000fe200028e0615 */
[----:B------:R-:W-:-:S04]  /*2500*/  IADD3 R158, P5, R154, UR10, RZ ;  /* 0x0000000a9a9e7c10 */ /* 0x000fc8000ffbe0ff */
[----:B--2---:R-:W-:Y:S01]  /*2510*/  IADD3.X R159, R155, UR11, RZ, P5, !PT ;  /* 0x0000000b9b9f7c10 */ /* 0x004fe2000affe4ff */
[----:B---3--:R-:W-:-:S04]  /*2520*/  FMUL R19, R165, R10 ;  /* 0x0000000aa5137220 */ /* 0x008fc80000400000 */
[----:B------:R-:W-:-:S05]  /*2530*/  FFMA R19, R28, R11, R19 ;  /* 0x0000000b1c137223 */ /* 0x000fca0000000013 */
[----:B------:R2:W-:Y:S01]  /*2540*/  @P4 STG.E desc[UR16][R156.64], R19 ;  /* 0x000000139c004986 */ /* 0x0005e2000c101910 */
[----:B------:R-:W-:Y:S05]  /*2550*/  @!P1 BRA `(.L_x_34) ;  /* 0x0000000000049947 */ /* 0x000fea0003800000 */
[----:B------:R3:W5:Y:S02]  /*2560*/  LDG.E.LTC128B R165, desc[UR16][R158.64] ;  /* 0x000000109ea57981 */ /* 0x000764000c1e1920 */
.L_x_34:
[----:B------:R-:W-:Y:S05]  /*2570*/  BSYNC B1 ;  /* 0x0000000000017941 */ /* 0x000fea0003800000 */
.L_x_33:
[----:B------:R-:W-:Y:S01]  /*2580*/  UIADD3 UR8, UP0, UR10, 0x20, URZ ;  /* 0x000000200a087890 */ /* 0x000fe2000ff1e03f */
[----:B------:R-:W-:Y:S01]  /*2590*/  ISETP.GT.AND P2, PT, R164, 0x8, P2 ;  /* 0x00000008a400780c */ /* 0x000fe20001744270 */
[----:B-----5:R-:W-:Y:S01]  /*25a0*/  FMUL R18, R165, R10 ;  /* 0x0000000aa5127220 */ /* 0x020fe20000400000 */
[----:B------:R-:W-:Y:S01]  /*25b0*/  IADD3 R26, P4, R4, R152, RZ ;  /* 0x00000098041a7210 */ /* 0x000fe20007f9e0ff */
[----:B------:R-:W-:Y:S02]  /*25c0*/  UIADD3.X UR9, URZ, UR11, URZ, UP0, !UPT ;  /* 0x0000000b3f097290 */ /* 0x000fe400087fe43f */
[----:B------:R-:W-:Y:S01]  /*25d0*/  IADD3 R22, P5, R22, UR8, RZ ;  /* 0x0000000816167c10 */ /* 0x000fe2000ffbe0ff */
[----:B------:R-:W-:Y:S01]  /*25e0*/  FFMA R161, R29, R11, R18 ;  /* 0x0000000b1da17223 */ /* 0x000fe20000000012 */
[----:B------:R-:W-:Y:S02]  /*25f0*/  IMAD.X R27, R6, 0x1, R153, P4 ;  /* 0x00000001061b7824 */ /* 0x000fe400020e0699 */
[----:B------:R-:W-:-:S03]  /*2600*/  IADD3.X R23, R23, UR9, RZ, P5, !PT ;  /* 0x0000000917177c10 */ /* 0x000fc6000affe4ff */
[----:B------:R4:W-:Y:S04]  /*2610*/  @P1 STG.E desc[UR16][R26.64], R161 ;  /* 0x000000a11a001986 */ /* 0x0009e8000c101910 */
[----:B------:R-:W3:Y:S01]  /*2620*/  @P2 LDG.E.LTC128B R165, desc[UR16][R22.64] ;  /* 0x0000001016a52981 */ /* 0x000ee2000c1e1920 */
[----:B--2---:R-:W-:Y:S01]  /*2630*/  IADD3 R19, P1, R4, 0x20, RZ ;  /* 0x0000002004137810 */ /* 0x004fe20007f3e0ff */
[----:B------:R-:W-:Y:S01]  /*2640*/  BSSY B1, `(.L_x_35) ;  /* 0x000000c000017945 */ /* 0x000fe20003800000 */
[----:B------:R-:W-:Y:S02]  /*2650*/  ISETP.GT.AND P4, PT, R164, 0x8, P0 ;  /* 0x00000008a400780c */ /* 0x000fe40000784270 */
[----:B0-----:R-:W-:Y:S01]  /*2660*/  IADD3 R20, P5, R19, R20, RZ ;  /* 0x0000001413147210 */ /* 0x001fe20007fbe0ff */
[----:B------:R-:W-:Y:S01]  /*2670*/  IMAD.X R18, RZ, RZ, R6, P1 ;  /* 0x000000ffff127224 */ /* 0x000fe200008e0606 */
[----:B------:R-:W-:-:S03]  /*2680*/  IADD3 R28, P0, R154, UR8, RZ ;  /* 0x000000089a1c7c10 */ /* 0x000fc6000ff1e0ff */
[----:B------:R-:W-:Y:S02]  /*2690*/  IMAD.X R21, R18, 0x1, R21, P5 ;  /* 0x0000000112157824 */ /* 0x000fe400028e0615 */
[----:B---3--:R-:W-:-:S04]  /*26a0*/  FMUL R29, R165, R10 ;  /* 0x0000000aa51d7220 */ /* 0x008fc80000400000 */
[----:B------:R-:W-:Y:S01]  /*26b0*/  FFMA R167, R30, R11, R29 ;  /* 0x0000000b1ea77223 */ /* 0x000fe2000000001d */
[----:B------:R-:W-:-:S04]  /*26c0*/  IADD3.X R29, R155, UR9, RZ, P0, !PT ;  /* 0x000000099b1d7c10 */ /* 0x000fc800087fe4ff */
[----:B------:R4:W-:Y:S01]  /*26d0*/  @P2 STG.E desc[UR16][R20.64], R167 ;  /* 0x000000a714002986 */ /* 0x0009e2000c101910 */
[----:B------:R-:W-:Y:S05]  /*26e0*/  @!P4 BRA `(.L_x_36) ;  /* 0x000000000004c947 */ /* 0x000fea0003800000 */
[----:B------:R0:W5:Y:S02]  /*26f0*/  LDG.E.LTC128B R165, desc[UR16][R28.64] ;  /* 0x000000101ca57981 */ /* 0x000164000c1e1920 */
.L_x_36:
[----:B------:R-:W-:Y:S05]  /*2700*/  BSYNC B1 ;  /* 0x0000000000017941 */ /* 0x000fea0003800000 */
.L_x_35:
[----:B------:R-:W-:Y:S01]  /*2710*/  IADD3 R22, P2, R19, R152, RZ ;  /* 0x0000009813167210 */ /* 0x000fe20007f5e0ff */
[----:B----45:R-:W-:Y:S01]  /*2720*/  FMUL R20, R165, R10 ;  /* 0x0000000aa5147220 */ /* 0x030fe20000400000 */
[C---:B------:R-:W-:Y:S01]  /*2730*/  ISETP.GT.AND P1, PT, R5.reuse, 0x10, PT ;  /* 0x000000100500780c */ /* 0x040fe20003f24270 */
[----:B------:R-:W-:Y:S01]  /*2740*/  BSSY B1, `(.L_x_37) ;  /* 0x000000b000017945 */ /* 0x000fe20003800000 */
[----:B------:R-:W-:Y:S01]  /*2750*/  ISETP.GT.AND P0, PT, R5, 0x11, PT ;  /* 0x000000110500780c */ /* 0x000fe20003f04270 */
[----:B------:R-:W-:Y:S01]  /*2760*/  FFMA R31, R31, R11, R20 ;  /* 0x0000000b1f1f7223 */ /* 0x000fe20000000014 */
[----:B------:R-:W-:Y:S01]  /*2770*/  IMAD.X R23, R18, 0x1, R153, P2 ;  /* 0x0000000112177824 */ /* 0x000fe200010e0699 */
[----:B------:R-:W-:Y:S02]  /*2780*/  ISETP.GT.AND P5, PT, R164, RZ, P1 ;  /* 0x000000ffa400720c */ /* 0x000fe40000fa4270 */
[----:B0-----:R-:W-:Y:S02]  /*2790*/  IADD3 R28, P2, R24, UR10, RZ ;  /* 0x0000000a181c7c10 */ /* 0x001fe4000ff5e0ff */
[----:B------:R0:W-:Y:S01]  /*27a0*/  @P4 STG.E desc[UR16][R22.64], R31 ;  /* 0x0000001f16004986 */ /* 0x0001e2000c101910 */
[----:B------:R-:W-:-:S02]  /*27b0*/  IADD3 R20, P6, R156, R4, RZ ;  /* 0x000000049c147210 */ /* 0x000fc40007fde0ff */
[----:B------:R-:W-:-:S06]  /*27c0*/  IADD3.X R29, R25, UR11, RZ, P2, !PT ;  /* 0x0000000b191d7c10 */ /* 0x000fcc00097fe4ff */
[----:B------:R-:W-:Y:S05]  /*27d0*/  @!P5 BRA `(.L_x_38) ;  /* 0x000000000004d947 */ /* 0x000fea0003800000 */
[----:B------:R2:W5:Y:S02]  /*27e0*/  LDG.E.LTC128B R165, desc[UR16][R28.64] ;  /* 0x000000101ca57981 */ /* 0x000564000c1e1920 */
.L_x_38:
[----:B------:R-:W-:Y:S05]  /*27f0*/  BSYNC B1 ;  /* 0x0000000000017941 */ /* 0x000fea0003800000 */
.L_x_37:
[----:B0----5:R-:W-:Y:S01]  /*2800*/  FMUL R23, R165, R10 ;  /* 0x0000000aa5177220 */ /* 0x021fe20000400000 */
[----:B------:R-:W-:Y:S01]  /*2810*/  IMAD.X R21, R157, 0x1, R6, P6 ;  /* 0x000000019d157824 */ /* 0x000fe200030e0606 */
[----:B------:R-:W-:Y:S01]  /*2820*/  ISETP.GT.AND P2, PT, R164, RZ, P0 ;  /* 0x000000ffa400720c */ /* 0x000fe20000744270 */
[----:B------:R-:W-:Y:S01]  /*2830*/  BSSY B1, `(.L_x_39) ;  /* 0x0000008000017945 */ /* 0x000fe20003800000 */
[----:B------:R-:W-:Y:S01]  /*2840*/  FFMA R23, R32, R11, R23 ;  /* 0x0000000b20177223 */ /* 0x000fe20000000017 */
[----:B------:R-:W-:Y:S02]  /*2850*/  IADD3 R30, P6, R158, UR10, RZ ;  /* 0x0000000a9e1e7c10 */ /* 0x000fe4000ffde0ff */
[----:B------:R-:W-:Y:S02]  /*2860*/  IADD3 R22, P4, R26, R4, RZ ;  /* 0x000000041a167210 */ /* 0x000fe40007f9e0ff */
[----:B------:R0:W-:Y:S01]  /*2870*/  @P5 STG.E desc[UR16][R20.64], R23 ;  /* 0x0000001714005986 */ /* 0x0001e2000c101910 */
[----:B------:R-:W-:-:S05]  /*2880*/  IADD3.X R31, R159, UR11, RZ, P6, !PT ;  /* 0x0000000b9f1f7c10 */ /* 0x000fca000b7fe4ff */
[----:B------:R-:W-:Y:S05]  /*2890*/  @!P2 BRA `(.L_x_40) ;  /* 0x000000000004a947 */ /* 0x000fea0003800000 */
[----:B------:R3:W5:Y:S02]  /*28a0*/  LDG.E.LTC128B R165, desc[UR16][R30.64] ;  /* 0x000000101ea57981 */ /* 0x000764000c1e1920 */
.L_x_40:
[----:B------:R-:W-:Y:S05]  /*28b0*/  BSYNC B1 ;  /* 0x0000000000017941 */ /* 0x000fea0003800000 */
.L_x_39:
[----:B-----5:R-:W-:Y:S01]  /*28c0*/  FMUL R32, R165, R10 ;  /* 0x0000000aa5207220 */ /* 0x020fe20000400000 */
[----:B0-----:R-:W-:Y:S01]  /*28d0*/  IMAD.X R23, R27, 0x1, R6, P4 ;  /* 0x000000011b177824 */ /* 0x001fe200020e0606 */
[----:B------:R-:W-:Y:S01]  /*28e0*/  ISETP.GT.AND P1, PT, R164, 0x8, P1 ;  /* 0x00000008a400780c */ /* 0x000fe20000f24270 */
        /* <DEDUP_REMOVED lines=8> */
.L_x_42:
[----:B------:R-:W-:Y:S05]  /*2970*/  BSYNC B1 ;  /* 0x0000000000017941 */ /* 0x000fea0003800000 */
.L_x_41:
[----:B----45:R-:W-:Y:S01]  /*2980*/  FMUL R25, R165, R10 ;  /* 0x0000000aa5197220 */ /* 0x030fe20000400000 */
[----:B0-----:R-:W-:Y:S01]  /*2990*/  IMAD.X R33, R18, 0x1, R157, P5 ;  /* 0x0000000112217824 */ /* 0x001fe200028e069d */
[----:B------:R-:W-:Y:S01]  /*29a0*/  ISETP.GT.AND P2, PT, R164, 0x8, P0 ;  /* 0x00000008a400780c */ /* 0x000fe20000744270 */
[----:B------:R-:W-:Y:S01]  /*29b0*/  BSSY B1, `(.L_x_43) ;  /* 0x0000007000017945 */ /* 0x000fe20003800000 */
[----:B------:R-:W-:Y:S01]  /*29c0*/  FFMA R153, R34, R11, R25 ;  /* 0x0000000b22997223 */ /* 0x000fe20000000019 */
[----:B------:R-:W-:-:S04]  /*29d0*/  IADD3 R24, P0, R158, UR8, RZ ;  /* 0x000000089e187c10 */ /* 0x000fc8000ff1e0ff */
[----:B------:R0:W-:Y:S01]  /*29e0*/  @P1 STG.E desc[UR16][R32.64], R153 ;  /* 0x0000009920001986 */ /* 0x0001e2000c101910 */
[----:B------:R-:W-:-:S05]  /*29f0*/  IADD3.X R25, R159, UR9, RZ, P0, !PT ;  /* 0x000000099f197c10 */ /* 0x000fca00087fe4ff */
[----:B------:R-:W-:Y:S05]  /*2a00*/  @!P2 BRA `(.L_x_44) ;  /* 0x000000000004a947 */ /* 0x000fea0003800000 */
[----:B------:R4:W5:Y:S02]  /*2a10*/  LDG.E.LTC128B R165, desc[UR16][R24.64] ;  /* 0x0000001018a57981 */ /* 0x000964000c1e1920 */
.L_x_44:
[----:B------:R-:W-:Y:S05]  /*2a20*/  BSYNC B1 ;  /* 0x0000000000017941 */ /* 0x000fea0003800000 */
.L_x_43:
[----:B------:R-:W-:Y:S01]  /*2a30*/  IADD3 R26, P5, R19, R26, RZ ;  /* 0x0000001a131a7210 */ /* 0x000fe20007fbe0ff */
[----:B----45:R-:W-:Y:S01]  /*2a40*/  FMUL R24, R165, R10 ;  /* 0x0000000aa5187220 */ /* 0x030fe20000400000 */
[----:B------:R-:W-:Y:S01]  /*2a50*/  ISETP.GT.AND P1, PT, R5, 0x18, PT ;  /* 0x000000180500780c */ /* 0x000fe20003f24270 */
[----:B------:R-:W-:Y:S01]  /*2a60*/  BSSY B1, `(.L_x_45) ;  /* 0x000000b000017945 */ /* 0x000fe20003800000 */
[----:B0-----:R-:W-:Y:S01]  /*2a70*/  IADD3 R32, P6, R28, UR10, RZ ;  /* 0x0000000a1c207c10 */ /* 0x001fe2000ffde0ff */
[----:B------:R-:W-:Y:S01]  /*2a80*/  FFMA R35, R35, R11, R24 ;  /* 0x0000000b23237223 */ /* 0x000fe20000000018 */
[----:B------:R-:W-:Y:S01]  /*2a90*/  IMAD.X R27, R18, 0x1, R27, P5 ;  /* 0x00000001121b7824 */ /* 0x000fe200028e061b */
[----:B------:R-:W-:Y:S02]  /*2aa0*/  ISETP.GT.AND P4, PT, R164, RZ, P1 ;  /* 0x000000ffa400720c */ /* 0x000fe40000f84270 */
[----:B------:R-:W-:Y:S02]  /*2ab0*/  ISETP.GT.AND P0, PT, R5, 0x19, PT ;  /* 0x000000190500780c */ /* 0x000fe40003f04270 */
[----:B------:R0:W-:Y:S01]  /*2ac0*/  @P2 STG.E desc[UR16][R26.64], R35 ;  /* 0x000000231a002986 */ /* 0x0001e2000c101910 */
[----:B------:R-:W-:-:S02]  /*2ad0*/  IADD3 R24, P5, R20, R4, RZ ;  /* 0x0000000414187210 */ /* 0x000fc40007fbe0ff */
[----:B------:R-:W-:-:S06]  /*2ae0*/  IADD3.X R33, R29, UR11, RZ, P6, !PT ;  /* 0x0000000b1d217c10 */ /* 0x000fcc000b7fe4ff */
[----:B------:R-:W-:Y:S05]  /*2af0*/  @!P4 BRA `(.L_x_46) ;  /* 0x000000000004c947 */ /* 0x000fea0003800000 */
[----:B------:R4:W5:Y:S02]  /*2b00*/  LDG.E.LTC128B R165, desc[UR16][R32.64] ;  /* 0x0000001020a57981 */ /* 0x000964000c1e1920 */
.L_x_46:
[----:B------:R-:W-:Y:S05]  /*2b10*/  BSYNC B1 ;  /* 0x0000000000017941 */ /* 0x000fea0003800000 */
.L_x_45:
        /* <DEDUP_REMOVED lines=11> */
.L_x_48:
[----:B------:R-:W-:Y:S05]  /*2bd0*/  BSYNC B1 ;  /* 0x0000000000017941 */ /* 0x000fea0003800000 */
.L_x_47:
[----:B-----5:R-:W-:Y:S01]  /*2be0*/  FMUL R36, R165, R10 ;  /* 0x0000000aa5247220 */ /* 0x020fe20000400000 */
[----:B0-----:R-:W-:Y:S01]  /*2bf0*/  IMAD.X R27, R23, 0x1, R6, P5 ;  /* 0x00000001171b7824 */ /* 0x001fe200028e0606 */
[----:B------:R-:W-:Y:S01]  /*2c00*/  ISETP.GT.AND P1, PT, R164, 0x8, P1 ;  /* 0x00000008a400780c */ /* 0x000fe20000f24270 */
[----:B------:R-:W-:Y:S01]  /*2c10*/  BSSY B1, `(.L_x_49) ;  /* 0x0000008000017945 */ /* 0x000fe20003800000 */
[----:B------:R-:W-:Y:S01]  /*2c20*/  FFMA R37, R37, R11, R36 ;  /* 0x0000000b25257223 */ /* 0x000fe20000000024 */
[----:B--2---:R-:W-:Y:S02]  /*2c30*/  IADD3 R28, P4, R28, UR8, RZ ;  /* 0x000000081c1c7c10 */ /* 0x004fe4000ff9e0ff */
[----:B------:R-:W-:Y:S02]  /*2c40*/  IADD3 R36, P5, R20, R19, RZ ;  /* 0x0000001314247210 */ /* 0x000fe40007fbe0ff */
[----:B------:R0:W-:Y:S01]  /*2c50*/  @P2 STG.E desc[UR16][R26.64], R37 ;  /* 0x000000251a002986 */ /* 0x0001e2000c101910 */
[----:B------:R-:W-:-:S05]  /*2c60*/  IADD3.X R29, R29, UR9, RZ, P4, !PT ;  /* 0x000000091d1d7c10 */ /* 0x000fca000a7fe4ff */
[----:B------:R-:W-:Y:S05]  /*2c70*/  @!P1 BRA `(.L_x_50) ;  /* 0x0000000000049947 */ /* 0x000fea0003800000 */
[----:B------:R2:W5:Y:S02]  /*2c80*/  LDG.E.LTC128B R165, desc[UR16][R28.64] ;  /* 0x000000101ca57981 */ /* 0x000564000c1e1920 */
.L_x_50:
[----:B------:R-:W-:Y:S05]  /*2c90*/  BSYNC B1 ;  /* 0x0000000000017941 */ /* 0x000fea0003800000 */
.L_x_49:
[----:B--2--5:R-:W-:Y:S01]  /*2ca0*/  FMUL R29, R165, R10 ;  /* 0x0000000aa51d7220 */ /* 0x024fe20000400000 */
        /* <DEDUP_REMOVED lines=9> */
.L_x_52:
[----:B------:R-:W-:Y:S05]  /*2d40*/  BSYNC B1 ;  /* 0x0000000000017941 */ /* 0x000fea0003800000 */
.L_x_51:
[----:B------:R-:W-:Y:S01]  /*2d50*/  IADD3 R22, P5, R22, R19, RZ ;  /* 0x0000001316167210 */ /* 0x000fe20007fbe0ff */
[----:B--2--5:R-:W-:Y:S01]  /*2d60*/  FMUL R20, R165, R10 ;  /* 0x0000000aa5147220 */ /* 0x024fe20000400000 */
[----:B------:R-:W-:Y:S01]  /*2d70*/  ISETP.GT.AND P1, PT, R5, 0x20, PT ;  /* 0x000000200500780c */ /* 0x000fe20003f24270 */
[----:B------:R-:W-:Y:S01]  /*2d80*/  BSSY B1, `(.L_x_53) ;  /* 0x000000b000017945 */ /* 0x000fe20003800000 */
[----:B------:R-:W-:Y:S01]  /*2d90*/  IADD3 R28, P6, R32, UR10, RZ ;  /* 0x0000000a201c7c10 */ /* 0x000fe2000ffde0ff */
[----:B------:R-:W-:Y:S01]  /*2da0*/  FFMA R39, R39, R11, R20 ;  /* 0x0000000b27277223 */ /* 0x000fe20000000014 */
[----:B------:R-:W-:Y:S01]  /*2db0*/  IMAD.X R23, R23, 0x1, R18, P5 ;  /* 0x0000000117177824 */ /* 0x000fe200028e0612 */
[----:B------:R-:W-:Y:S02]  /*2dc0*/  ISETP.GT.AND P4, PT, R164, RZ, P1 ;  /* 0x000000ffa400720c */ /* 0x000fe40000f84270 */
[----:B------:R-:W-:Y:S02]  /*2dd0*/  ISETP.GT.AND P0, PT, R5, 0x21, PT ;  /* 0x000000210500780c */ /* 0x000fe40003f04270 */
[----:B------:R2:W-:Y:S01]  /*2de0*/  @P2 STG.E desc[UR16][R22.64], R39 ;  /* 0x0000002716002986 */ /* 0x0005e2000c101910 */
[----:B------:R-:W-:-:S02]  /*2df0*/  IADD3 R20, P5, R24, R4, RZ ;  /* 0x0000000418147210 */ /* 0x000fc40007fbe0ff */
[----:B0-----:R-:W-:-:S06]  /*2e00*/  IADD3.X R29, R33, UR11, RZ, P6, !PT ;  /* 0x0000000b211d7c10 */ /* 0x001fcc000b7fe4ff */
[----:B------:R-:W-:Y:S05]  /*2e10*/  @!P4 BRA `(.L_x_54) ;  /* 0x000000000004c947 */ /* 0x000fea0003800000 */
[----:B------:R0:W5:Y:S02]  /*2e20*/  LDG.E.LTC128B R165, desc[UR16][R28.64] ;  /* 0x000000101ca57981 */ /* 0x000164000c1e1920 */
.L_x_54:
[----:B------:R-:W-:Y:S05]  /*2e30*/  BSYNC B1 ;  /* 0x0000000000017941 */ /* 0x000fea0003800000 */
.L_x_53:
[----:B--2--5:R-:W-:Y:S01]  /*2e40*/  FMUL R23, R165, R10 ;  /* 0x0000000aa5177220 */ /* 0x024fe20000400000 */
[----:B------:R-:W-:Y:S01]  /*2e50*/  IMAD.X R21, R25, 0x1, R6, P5 ;  /* 0x0000000119157824 */ /* 0x000fe200028e0606 */
[----:B------:R-:W-:Y:S01]  /*2e60*/  ISETP.GT.AND P2, PT, R164, RZ, P0 ;  /* 0x000000ffa400720c */ /* 0x000fe20000744270 */
[----:B------:R-:W-:Y:S01]  /*2e70*/  BSSY B1, `(.L_x_55) ;  /* 0x0000008000017945 */ /* 0x000fe20003800000 */
[----:B------:R-:W-:Y:S01]  /*2e80*/  FFMA R23, R40, R11, R23 ;  /* 0x0000000b28177223 */ /* 0x000fe20000000017 */
[----:B---3--:R-:W-:Y:S02]  /*2e90*/  IADD3 R30, P6, R34, UR10, RZ ;  /* 0x0000000a221e7c10 */ /* 0x008fe4000ffde0ff */
[----:B------:R-:W-:Y:S02]  /*2ea0*/  IADD3 R22, P5, R26, R4, RZ ;  /* 0x000000041a167210 */ /* 0x000fe40007fbe0ff */
[----:B------:R2:W-:Y:S01]  /*2eb0*/  @P4 STG.E desc[UR16][R20.64], R23 ;  /* 0x0000001714004986 */ /* 0x0005e2000c101910 */
[----:B------:R-:W-:-:S05]  /*2ec0*/  IADD3.X R31, R35, UR11, RZ, P6, !PT ;  /* 0x0000000b231f7c10 */ /* 0x000fca000b7fe4ff */
[----:B------:R-:W-:Y:S05]  /*2ed0*/  @!P2 BRA `(.L_x_56) ;  /* 0x000000000004a947 */ /* 0x000fea0003800000 */
[----:B------:R3:W5:Y:S02]  /*2ee0*/  LDG.E.LTC128B R165, desc[UR16][R30.64] ;  /* 0x000000101ea57981 */ /* 0x000764000c1e1920 */
.L_x_56:
[----:B------:R-:W-:Y:S05]  /*2ef0*/  BSYNC B1 ;  /* 0x0000000000017941 */ /* 0x000fea0003800000 */
.L_x_55:
[----:B-----5:R-:W-:Y:S01]  /*2f00*/  FMUL R36, R165, R10 ;  /* 0x0000000aa5247220 */ /* 0x020fe20000400000 */
[----:B--2---:R-:W-:Y:S01]  /*2f10*/  IMAD.X R23, R27, 0x1, R6, P5 ;  /* 0x000000011b177824 */ /* 0x004fe200028e0606 */
[----:B------:R-:W-:Y:S01]  /*2f20*/  ISETP.GT.AND P1, PT, R164, 0x8, P1 ;  /* 0x00000008a400780c */ /* 0x000fe20000f24270 */
[----:B------:R-:W-:Y:S01]  /*2f30*/  BSSY B1, `(.L_x_57) ;  /* 0x0000008000017945 */ /* 0x000fe20003800000 */
[----:B------:R-:W-:Y:S01]  /*2f40*/  FFMA R41, R41, R11, R36 ;  /* 0x0000000b29297223 */ /* 0x000fe20000000024 */
[----:B----4-:R-:W-:Y:S02]  /*2f50*/  IADD3 R32, P4, R32, UR8, RZ ;  /* 0x0000000820207c10 */ /* 0x010fe4000ff9e0ff */
[----:B------:R-:W-:Y:S02]  /*2f60*/  IADD3 R36, P5, R24, R19, RZ ;  /* 0x0000001318247210 */ /* 0x000fe40007fbe0ff */
[----:B------:R2:W-:Y:S01]  /*2f70*/  @P2 STG.E desc[UR16][R22.64], R41 ;  /* 0x0000002916002986 */ /* 0x0005e2000c101910 */
[----:B------:R-:W-:-:S05]  /*2f80*/  IADD3.X R33, R33, UR9, RZ, P4, !PT ;  /* 0x0000000921217c10 */ /* 0x000fca000a7fe4ff */
[----:B------:R-:W-:Y:S05]  /*2f90*/  @!P1 BRA `(.L_x_58) ;  /* 0x0000000000049947 */ /* 0x000fea0003800000 */
[----:B------:R4:W5:Y:S02]  /*2fa0*/  LDG.E.LTC128B R165, desc[UR16][R32.64] ;  /* 0x0000001020a57981 */ /* 0x000964000c1e1920 */
.L_x_58:
[----:B------:R-:W-:Y:S05]  /*2fb0*/  BSYNC B1 ;  /* 0x0000000000017941 */ /* 0x000fea0003800000 */
.L_x_57:
[----:B----45:R-:W-:Y:S01]  /*2fc0*/  FMUL R33, R165, R10 ;  /* 0x0000000aa5217220 */ /* 0x030fe20000400000 */
[----:B------:R-:W-:Y:S01]  /*2fd0*/  IMAD.X R37, R25, 0x1, R18, P5 ;  /* 0x0000000119257824 */ /* 0x000fe200028e0612 */
        /* <DEDUP_REMOVED lines=8> */
.L_x_60:
[----:B------:R-:W-:Y:S05]  /*3060*/  BSYNC B1 ;  /* 0x0000000000017941 */ /* 0x000fea0003800000 */
.L_x_59:
[----:B------:R-:W-:Y:S01]  /*3070*/  IADD3 R26, P5, R26, R19, RZ ;  /* 0x000000131a1a7210 */ /* 0x000fe20007fbe0ff */
[----:B0----5:R-:W-:Y:S01]  /*3080*/  FMUL R24, R165, R10 ;  /* 0x0000000aa5187220 */ /* 0x021fe20000400000 */
        /* <DEDUP_REMOVED lines=9> */
[----:B----4-:R-:W-:-:S06]  /*3120*/  IADD3.X R33, R29, UR11, RZ, P6, !PT ;  /* 0x0000000b1d217c10 */ /* 0x010fcc000b7fe4ff */
[----:B------:R-:W-:Y:S05]  /*3130*/  @!P4 BRA `(.L_x_62) ;  /* 0x000000000004c947 */ /* 0x000fea0003800000 */
[----:B------:R4:W5:Y:S02]  /*3140*/  LDG.E.LTC128B R165, desc[UR16][R32.64] ;  /* 0x0000001020a57981 */ /* 0x000964000c1e1920 */
.L_x_62:
[----:B------:R-:W-:Y:S05]  /*3150*/  BSYNC B1 ;  /* 0x0000000000017941 */ /* 0x000fea0003800000 */
.L_x_61:
        /* <DEDUP_REMOVED lines=11> */
.L_x_64:
[----:B------:R-:W-:Y:S05]  /*3210*/  BSYNC B1 ;  /* 0x0000000000017941 */ /* 0x000fea0003800000 */
.L_x_63:
        /* <DEDUP_REMOVED lines=11> */
.L_x_66:
[----:B------:R-:W-:Y:S05]  /*32d0*/  BSYNC B1 ;  /* 0x0000000000017941 */ /* 0x000fea0003800000 */
.L_x_65:
[----:B0----5:R-:W-:Y:S01]  /*32e0*/  FMUL R29, R165, R10 ;  /* 0x0000000aa51d7220 */ /* 0x021fe20000400000 */
        /* <DEDUP_REMOVED lines=9> */
.L_x_68:
[----:B------:R-:W-:Y:S05]  /*3380*/  BSYNC B1 ;  /* 0x0000000000017941 */ /* 0x000fea0003800000 */
.L_x_67:
[----:B0-----:R-:W-:Y:S01]  /*3390*/  IADD3 R20, P5, R22, R19, RZ ;  /* 0x0000001316147210 */ /* 0x001fe20007fbe0ff */
[----:B-----5:R-:W-:Y:S01]  /*33a0*/  FMUL R28, R165, R10 ;  /* 0x0000000aa51c7220 */ /* 0x020fe20000400000 */
[----:B------:R-:W-:Y:S01]  /*33b0*/  ISETP.GT.AND P1, PT, R5, 0x30, PT ;  /* 0x000000300500780c */ /* 0x000fe20003f24270 */
[----:B------:R-:W-:Y:S01]  /*33c0*/  BSSY B1, `(.L_x_69) ;  /* 0x000000b000017945 */ /* 0x000fe20003800000 */
[----:B--2---:R-:W-:Y:S01]  /*33d0*/  IADD3 R22, P6, R32, UR10, RZ ;  /* 0x0000000a20167c10 */ /* 0x004fe2000ffde0ff */
        /* <DEDUP_REMOVED lines=9> */
.L_x_70:
[----:B------:R-:W-:Y:S05]  /*3470*/  BSYNC B1 ;  /* 0x0000000000017941 */ /* 0x000fea0003800000 */
.L_x_69:
[----:B0----5:R-:W-:Y:S01]  /*3480*/  FMUL R21, R165, R10 ;  /* 0x0000000aa5157220 */ /* 0x021fe20000400000 */
[----:B------:R-:W-:Y:S01]  /*3490*/  IMAD.X R29, R25, 0x1, R6, P5 ;  /* 0x00000001191d7824 */ /* 0x000fe200028e0606 */
[----:B------:R-:W-:Y:S01]  /*34a0*/  ISETP.GT.AND P2, PT, R164, RZ, P0 ;  /* 0x000000ffa400720c */ /* 0x000fe20000744270 */
[----:B------:R-:W-:Y:S01]  /*34b0*/  BSSY B1, `(.L_x_71) ;  /* 0x0000008000017945 */ /* 0x000fe20003800000 */
[----:B---3--:R-:W-:Y:S01]  /*34c0*/  FFMA R31, R48, R11, R21 ;  /* 0x0000000b301f7223 */ /* 0x008fe20000000015 */
[----:B------:R-:W-:Y:S02]  /*34d0*/  IADD3 R20, P6, R34, UR10, RZ ;  /* 0x0000000a22147c10 */ /* 0x000fe4000ffde0ff */
[----:B------:R-:W-:Y:S02]  /*34e0*/  IADD3 R30, P5, R26, R4, RZ ;  /* 0x000000041a1e7210 */ /* 0x000fe40007fbe0ff */
[----:B------:R0:W-:Y:S01]  /*34f0*/  @P4 STG.E desc[UR16][R28.64], R31 ;  /* 0x0000001f1c004986 */ /* 0x0001e2000c101910 */
[----:B------:R-:W-:-:S05]  /*3500*/  IADD3.X R21, R35, UR11, RZ, P6, !PT ;  /* 0x0000000b23157c10 */ /* 0x000fca000b7fe4ff */
[----:B------:R-:W-:Y:S05]  /*3510*/  @!P2 BRA `(.L_x_72) ;  /* 0x000000000004a947 */ /* 0x000fea0003800000 */
[----:B------:R3:W5:Y:S02]  /*3520*/  LDG.E.LTC128B R165, desc[UR16][R20.64] ;  /* 0x0000001014a57981 */ /* 0x000764000c1e1920 */
.L_x_72:
[----:B------:R-:W-:Y:S05]  /*3530*/  BSYNC B1 ;  /* 0x0000000000017941 */ /* 0x000fea0003800000 */
.L_x_71:
[----:B-----5:R-:W-:Y:S01]  /*3540*/  FMUL R36, R165, R10 ;  /* 0x0000000aa5247220 */ /* 0x020fe20000400000 */
[----:B0-----:R-:W-:Y:S01]  /*3550*/  IMAD.X R31, R27, 0x1, R6, P5 ;  /* 0x000000011b1f7824 */ /* 0x001fe200028e0606 */
        /* <DEDUP_REMOVED lines=9> */
.L_x_74:
[----:B------:R-:W-:Y:S05]  /*35f0*/  BSYNC B1 ;  /* 0x0000000000017941 */ /* 0x000fea0003800000 */
.L_x_73:
        /* <DEDUP_REMOVED lines=10> */
.L_x_76:
[----:B------:R-:W-:Y:S05]  /*36a0*/  BSYNC B1 ;  /* 0x0000000000017941 */ /* 0x000fea0003800000 */
.L_x_75:
[----:B0-----:R-:W-:Y:S01]  /*36b0*/  IADD3 R24, P5, R26, R19, RZ ;  /* 0x000000131a187210 */ /* 0x001fe20007fbe0ff */
[----:B-----5:R-:W-:Y:S01]  /*36c0*/  FMUL R32, R165, R10 ;  /* 0x0000000aa5207220 */ /* 0x020fe20000400000 */
        /* <DEDUP_REMOVED lines=12> */
.L_x_78:
[----:B------:R-:W-:Y:S05]  /*3790*/  BSYNC B1 ;  /* 0x0000000000017941 */ /* 0x000fea0003800000 */
.L_x_77:
[----:B0----5:R-:W-:Y:S01]  /*37a0*/  FMUL R25, R165, R10 ;  /* 0x0000000aa5197220 */ /* 0x021fe20000400000 */
[----:B----4-:R-:W-:Y:S01]  /*37b0*/  IMAD.X R33, R29, 0x1, R6, P5 ;  /* 0x000000011d217824 */ /* 0x010fe200028e0606 */
        /* <DEDUP_REMOVED lines=9> */
.L_x_80:
[----:B------:R-:W-:Y:S05]  /*3850*/  BSYNC B1 ;  /* 0x0000000000017941 */ /* 0x000fea0003800000 */
.L_x_79:
        /* <DEDUP_REMOVED lines=11> */
.L_x_82:
[----:B------:R-:W-:Y:S05]  /*3910*/  BSYNC B1 ;  /* 0x0000000000017941 */ /* 0x000fea0003800000 */
.L_x_81:
[----:B--2--5:R-:W-:Y:S01]  /*3920*/  FMUL R23, R165, R10 ;  /* 0x0000000aa5177220 */ /* 0x024fe20000400000 */
[----:B------:R-:W-:Y:S01]  /*3930*/  IMAD.X R37, R29, 0x1, R18, P5 ;  /* 0x000000011d257824 */ /* 0x000fe200028e0612 */
[----:B------:R-:W-:Y:S01]  /*3940*/  ISETP.GT.AND P2, PT, R164, 0x8, P0 ;  /* 0x00000008a400780c */ /* 0x000fe20000744270 */
[----:B------:R-:W-:Y:S01]  /*3950*/  BSSY B1, `(.L_x_83) ;  /* 0x0000007000017945 */ /* 0x000fe20003800000 */
[----:B------:R-:W-:Y:S01]  /*3960*/  FFMA R23, R54, R11, R23 ;  /* 0x0000000b36177223 */ /* 0x000fe20000000017 */
[----:B---3--:R-:W-:-:S04]  /*3970*/  IADD3 R20, P0, R20, UR8, RZ ;  /* 0x0000000814147c10 */ /* 0x008fc8000ff1e0ff */
[----:B------:R2:W-:Y:S01]  /*3980*/  @P1 STG.E desc[UR16][R36.64], R23 ;  /* 0x0000001724001986 */ /* 0x0005e2000c101910 */
[----:B------:R-:W-:-:S05]  /*3990*/  IADD3.X R21, R21, UR9, RZ, P0, !PT ;  /* 0x0000000915157c10 */ /* 0x000fca00087fe4ff */
[----:B------:R-:W-:Y:S05]  /*39a0*/  @!P2 BRA `(.L_x_84) ;  /* 0x000000000004a947 */ /* 0x000fea0003800000 */
[----:B------:R3:W5:Y:S02]  /*39b0*/  LDG.E.LTC128B R165, desc[UR16][R20.64] ;  /* 0x0000001014a57981 */ /* 0x000764000c1e1920 */
.L_x_84:
[----:B------:R-:W-:Y:S05]  /*39c0*/  BSYNC B1 ;  /* 0x0000000000017941 */ /* 0x000fea0003800000 */
.L_x_83:
[----:B---3--:R-:W-:Y:S01]  /*39d0*/  IADD3 R20, P5, R30, R19, RZ ;  /* 0x000000131e147210 */ /* 0x008fe20007fbe0ff */
[----:B-----5:R-:W-:Y:S01]  /*39e0*/  FMUL R22, R165, R10 ;  /* 0x0000000aa5167220 */ /* 0x020fe20000400000 */
[C---:B------:R-:W-:Y:S01]  /*39f0*/  ISETP.GT.AND P1, PT, R5.reuse, 0x40, PT ;  /* 0x000000400500780c */ /* 0x040fe20003f24270 */
[----:B------:R-:W-:Y:S01]  /*3a00*/  BSSY B1, `(.L_x_85) ;  /* 0x000000b000017945 */ /* 0x000fe20003800000 */
[----:B------:R-:W-:Y:S01]  /*3a10*/  ISETP.GT.AND P0, PT, R5, 0x41, PT ;  /* 0x000000410500780c */ /* 0x000fe20003f04270 */
[----:B------:R-:W-:Y:S01]  /*3a20*/  FFMA R55, R55, R11, R22 ;  /* 0x0000000b37377223 */ /* 0x000fe20000000016 */
[----:B------:R-:W-:Y:S01]  /*3a30*/  IMAD.X R21, R31, 0x1, R18, P5 ;  /* 0x000000011f157824 */ /* 0x000fe200028e0612 */
[----:B------:R-:W-:Y:S02]  /*3a40*/  ISETP.GT.AND P4, PT, R164, RZ, P1 ;  /* 0x000000ffa400720c */ /* 0x000fe40000f84270 */
[----:B------:R-:W-:Y:S02]  /*3a50*/  IADD3 R22, P6, R26, UR10, RZ ;  /* 0x0000000a1a167c10 */ /* 0x000fe4000ffde0ff */
[----:B------:R3:W-:Y:S01]  /*3a60*/  @P2 STG.E desc[UR16][R20.64], R55 ;  /* 0x0000003714002986 */ /* 0x0007e2000c101910 */
[----:B------:R-:W-:-:S02]  /*3a70*/  IADD3 R28, P5, R32, R4, RZ ;  /* 0x00000004201c7210 */ /* 0x000fc40007fbe0ff */
[----:B--2---:R-:W-:-:S06]  /*3a80*/  IADD3.X R23, R27, UR11, RZ, P6, !PT ;  /* 0x0000000b1b177c10 */ /* 0x004fcc000b7fe4ff */
[----:B------:R-:W-:Y:S05]  /*3a90*/  @!P4 BRA `(.L_x_86) ;  /* 0x000000000004c947 */ /* 0x000fea0003800000 */
[----:B------:R2:W5:Y:S02]  /*3aa0*/  LDG.E.LTC128B R165, desc[UR16][R22.64] ;  /* 0x0000001016a57981 */ /* 0x000564000c1e1920 */
.L_x_86:
[----:B------:R-:W-:Y:S05]  /*3ab0*/  BSYNC B1 ;  /* 0x0000000000017941 */ /* 0x000fea0003800000 */
.L_x_85:
[----:B---3-5:R-:W-:Y:S01]  /*3ac0*/  FMUL R21, R165, R10 ;  /* 0x0000000aa5157220 */ /* 0x028fe20000400000 */
        /* <DEDUP_REMOVED lines=10> */
.L_x_88:
[----:B------:R-:W-:Y:S05]  /*3b70*/  BSYNC B1 ;  /* 0x0000000000017941 */ /* 0x000fea0003800000 */
.L_x_87:
[----:B-----5:R-:W-:Y:S01]  /*3b80*/  FMUL R36, R165, R10 ;  /* 0x0000000aa5247220 */ /* 0x020fe20000400000 */
[----:B---3--:R-:W-:Y:S01]  /*3b90*/  IMAD.X R31, R35, 0x1, R6, P5 ;  /* 0x00000001231f7824 */ /* 0x008fe200028e0606 */
        /* <DEDUP_REMOVED lines=9> */
.L_x_90:
[----:B------:R-:W-:Y:S05]  /*3c30*/  BSYNC B1 ;  /* 0x0000000000017941 */ /* 0x000fea0003800000 */
.L_x_89:
[----:B0----5:R-:W-:Y:S01]  /*3c40*/  FMUL R27, R165, R10 ;  /* 0x0000000aa51b7220 */ /* 0x021fe20000400000 */
[----:B------:R-:W-:Y:S01]  /*3c50*/  IMAD.X R37, R33, 0x1, R18, P5 ;  /* 0x0000000121257824 */ /* 0x000fe200028e0612 */
[----:B------:R-:W-:Y:S01]  /*3c60*/  ISETP.GT.AND P2, PT, R164, 0x8, P0 ;  /* 0x00000008a400780c */ /* 0x000fe20000744270 */
[----:B------:R-:W-:Y:S01]  /*3c70*/  BSSY B1, `(.L_x_91) ;  /* 0x0000007000017945 */ /* 0x000fe20003800000 */
[----:B------:R-:W-:Y:S01]  /*3c80*/  FFMA R27, R58, R11, R27 ;  /* 0x0000000b3a1b7223 */ /* 0x000fe2000000001b */
[----:B----4-:R-:W-:-:S04]  /*3c90*/  IADD3 R24, P0, R24, UR8, RZ ;  /* 0x0000000818187c10 */ /* 0x010fc8000ff1e0ff */
[----:B------:R0:W-:Y:S01]  /*3ca0*/  @P1 STG.E desc[UR16][R36.64], R27 ;  /* 0x0000001b24001986 */ /* 0x0001e2000c101910 */
[----:B------:R-:W-:-:S05]  /*3cb0*/  IADD3.X R25, R25, UR9, RZ, P0, !PT ;  /* 0x0000000919197c10 */ /* 0x000fca00087fe4ff */
[----:B------:R-:W-:Y:S05]  /*3cc0*/  @!P2 BRA `(.L_x_92) ;  /* 0x000000000004a947 */ /* 0x000fea0003800000 */
[----:B------:R4:W5:Y:S02]  /*3cd0*/  LDG.E.LTC128B R165, desc[UR16][R24.64] ;  /* 0x0000001018a57981 */ /* 0x000964000c1e1920 */
.L_x_92:
[----:B------:R-:W-:Y:S05]  /*3ce0*/  BSYNC B1 ;  /* 0x0000000000017941 */ /* 0x000fea0003800000 */
.L_x_91:
[----:B----4-:R-:W-:Y:S01]  /*3cf0*/  IADD3 R24, P5, R34, R19, RZ ;  /* 0x0000001322187210 */ /* 0x010fe20007fbe0ff */
        /* <DEDUP_REMOVED lines=10> */
[----:B0-----:R-:W-:-:S06]  /*3da0*/  IADD3.X R27, R23, UR11, RZ, P6, !PT ;  /* 0x0000000b171b7c10 */ /* 0x001fcc000b7fe4ff */
[----:B------:R-:W-:Y:S05]  /*3db0*/  @!P4 BRA `(.L_x_94) ;  /* 0x000000000004c947 */ /* 0x000fea0003800000 */
[----:B------:R0:W5:Y:S02]  /*3dc0*/  LDG.E.LTC128B R165, desc[UR16][R26.64] ;  /* 0x000000101aa57981 */ /* 0x000164000c1e1920 */
.L_x_94:
[----:B------:R-:W-:Y:S05]  /*3dd0*/  BSYNC B1 ;  /* 0x0000000000017941 */ /* 0x000fea0003800000 */
.L_x_93:
[----:B----45:R-:W-:Y:S01]  /*3de0*/  FMUL R25, R165, R10 ;  /* 0x0000000aa5197220 */ /* 0x030fe20000400000 */
        /* <DEDUP_REMOVED lines=10> */
.L_x_96:
[----:B------:R-:W-:Y:S05]  /*3e90*/  BSYNC B1 ;  /* 0x0000000000017941 */ /* 0x000fea0003800000 */
.L_x_95:
[----:B-----5:R-:W-:Y:S01]  /*3ea0*/  FMUL R36, R165, R10 ;  /* 0x0000000aa5247220 */ /* 0x020fe20000400000 */
[----:B----4-:R-:W-:Y:S01]  /*3eb0*/  IMAD.X R35, R31, 0x1, R6, P5 ;  /* 0x000000011f237824 */ /* 0x010fe200028e0606 */
        /* <DEDUP_REMOVED lines=9> */
.L_x_98:
[----:B------:R-:W-:Y:S05]  /*3f50*/  BSYNC B1 ;  /* 0x0000000000017941 */ /* 0x000fea0003800000 */
.L_x_97:
        /* <DEDUP_REMOVED lines=10> */
.L_x_100:
[----:B------:R-:W-:Y:S05]  /*4000*/  BSYNC B1 ;  /* 0x0000000000017941 */ /* 0x000fea0003800000 */
.L_x_99:
[----:B0-----:R-:W-:Y:S01]  /*4010*/  IADD3 R20, P5, R30, R19, RZ ;  /* 0x000000131e147210 */ /* 0x001fe20007fbe0ff */
        /* <DEDUP_REMOVED lines=10> */
[----:B----4-:R-:W-:-:S06]  /*40c0*/  IADD3.X R23, R27, UR11, RZ, P6, !PT ;  /* 0x0000000b1b177c10 */ /* 0x010fcc000b7fe4ff */
[----:B------:R-:W-:Y:S05]  /*40d0*/  @!P4 BRA `(.L_x_102) ;  /* 0x000000000004c947 */ /* 0x000fea0003800000 */
[----:B------:R4:W5:Y:S02]  /*40e0*/  LDG.E.LTC128B R165, desc[UR16][R22.64] ;  /* 0x0000001016a57981 */ /* 0x000964000c1e1920 */
.L_x_102:
[----:B------:R-:W-:Y:S05]  /*40f0*/  BSYNC B1 ;  /* 0x0000000000017941 */ /* 0x000fea0003800000 */
.L_x_101:
        /* <DEDUP_REMOVED lines=11> */
.L_x_104:
[----:B------:R-:W-:Y:S05]  /*41b0*/  BSYNC B1 ;  /* 0x0000000000017941 */ /* 0x000fea0003800000 */
.L_x_103:
        /* <DEDUP_REMOVED lines=11> */
.L_x_106:
[----:B------:R-:W-:Y:S05]  /*4270*/  BSYNC B1 ;  /* 0x0000000000017941 */ /* 0x000fea0003800000 */
.L_x_105:
        /* <DEDUP_REMOVED lines=10> */
.L_x_108:
[----:B------:R-:W-:Y:S05]  /*4320*/  BSYNC B1 ;  /* 0x0000000000017941 */ /* 0x000fea0003800000 */
.L_x_107:
        /* <DEDUP_REMOVED lines=11> */
[----:B------:R-:W-:-:S06]  /*43e0*/  IADD3.X R27, R23, UR11, RZ, P6, !PT ;  /* 0x0000000b171b7c10 */ /* 0x000fcc000b7fe4ff */
[----:B------:R-:W-:Y:S05]  /*43f0*/  @!P4 BRA `(.L_x_110) ;  /* 0x000000000004c947 */ /* 0x000fea0003800000 */
[----:B------:R0:W5:Y:S02]  /*4400*/  LDG.E.LTC128B R165, desc[UR16][R26.64] ;  /* 0x000000101aa57981 */ /* 0x000164000c1e1920 */
.L_x_110:
[----:B------:R-:W-:Y:S05]  /*4410*/  BSYNC B1 ;  /* 0x0000000000017941 */ /* 0x000fea0003800000 */
.L_x_109:
[----:B0----5:R-:W-:Y:S01]  /*4420*/  FMUL R25, R165, R10 ;  /* 0x0000000aa5197220 */ /* 0x021fe20000400000 */
[----:B------:R-:W-:Y:S01]  /*4430*/  IMAD.X R33, R29, 0x1, R6, P5 ;  /* 0x000000011d217824 */ /* 0x000fe200028e0606 */
[----:B------:R-:W-:Y:S01]  /*4440*/  ISETP.GT.AND P2, PT, R164, RZ, P0 ;  /* 0x000000ffa400720c */ /* 0x000fe20000744270 */
[----:B------:R-:W-:Y:S01]  /*4450*/  BSSY B1, `(.L_x_111) ;  /* 0x0000008000017945 */ /* 0x000fe20003800000 */
[----:B--2---:R-:W-:Y:S01]  /*4460*/  FFMA R35, R68, R11, R25 ;  /* 0x0000000b44237223 */ /* 0x004fe20000000019 */
[----:B------:R-:W-:Y:S02]  /*4470*/  IADD3 R24, P6, R20, UR10, RZ ;  /* 0x0000000a14187c10 */ /* 0x000fe4000ffde0ff */
[----:B------:R-:W-:Y:S02]  /*4480*/  IADD3 R34, P5, R30, R4, RZ ;  /* 0x000000041e227210 */ /* 0x000fe40007fbe0ff */
[----:B------:R0:W-:Y:S01]  /*4490*/  @P4 STG.E desc[UR16][R32.64], R35 ;  /* 0x0000002320004986 */ /* 0x0001e2000c101910 */
[----:B------:R-:W-:-:S05]  /*44a0*/  IADD3.X R25, R21, UR11, RZ, P6, !PT ;  /* 0x0000000b15197c10 */ /* 0x000fca000b7fe4ff */
[----:B------:R-:W-:Y:S05]  /*44b0*/  @!P2 BRA `(.L_x_112) ;  /* 0x000000000004a947 */ /* 0x000fea0003800000 */
[----:B------:R2:W5:Y:S02]  /*44c0*/  LDG.E.LTC128B R165, desc[UR16][R24.64] ;  /* 0x0000001018a57981 */ /* 0x000564000c1e1920 */
.L_x_112:
[----:B------:R-:W-:Y:S05]  /*44d0*/  BSYNC B1 ;  /* 0x0000000000017941 */ /* 0x000fea0003800000 */
.L_x_111:
        /* <DEDUP_REMOVED lines=11> */
.L_x_114:
[----:B------:R-:W-:Y:S05]  /*4590*/  BSYNC B1 ;  /* 0x0000000000017941 */ /* 0x000fea0003800000 */
.L_x_113:
[----:B----45:R-:W-:Y:S01]  /*45a0*/  FMUL R23, R165, R10 ;  /* 0x0000000aa5177220 */ /* 0x030fe20000400000 */
        /* <DEDUP_REMOVED lines=9> */
.L_x_116:
[----:B------:R-:W-:Y:S05]  /*4640*/  BSYNC B1 ;  /* 0x0000000000017941 */ /* 0x000fea0003800000 */
.L_x_115:
        /* <DEDUP_REMOVED lines=11> */
[----:B---3--:R-:W-:-:S06]  /*4700*/  IADD3.X R23, R27, UR11, RZ, P6, !PT ;  /* 0x0000000b1b177c10 */ /* 0x008fcc000b7fe4ff */
[----:B------:R-:W-:Y:S05]  /*4710*/  @!P4 BRA `(.L_x_118) ;  /* 0x000000000004c947 */ /* 0x000fea0003800000 */
[----:B------:R3:W5:Y:S02]  /*4720*/  LDG.E.LTC128B R165, desc[UR16][R22.64] ;  /* 0x0000001016a57981 */ /* 0x000764000c1e1920 */
.L_x_118:
[----:B------:R-:W-:Y:S05]  /*4730*/  BSYNC B1 ;  /* 0x0000000000017941 */ /* 0x000fea0003800000 */
.L_x_117:
        /* <DEDUP_REMOVED lines=11> */
.L_x_120:
[----:B------:R-:W-:Y:S05]  /*47f0*/  BSYNC B1 ;  /* 0x0000000000017941 */ /* 0x000fea0003800000 */
.L_x_119:
[----:B-----5:R-:W-:Y:S01]  /*4800*/  FMUL R36, R165, R10 ;  /* 0x0000000aa5247220 */ /* 0x020fe20000400000 */
[----:B----4-:R-:W-:Y:S01]  /*4810*/  IMAD.X R31, R35, 0x1, R6, P5 ;  /* 0x00000001231f7824 */ /* 0x010fe200028e0606 */
        /* <DEDUP_REMOVED lines=9> */
.L_x_122:
[----:B------:R-:W-:Y:S05]  /*48b0*/  BSYNC B1 ;  /* 0x0000000000017941 */ /* 0x000fea0003800000 */
.L_x_121:
[----:B0----5:R-:W-:Y:S01]  /*48c0*/  FMUL R27, R165, R10 ;  /* 0x0000000aa51b7220 */ /* 0x021fe20000400000 */
[----:B------:R-:W-:Y:S01]  /*48d0*/  IMAD.X R37, R33, 0x1, R18, P5 ;  /* 0x0000000121257824 */ /* 0x000fe200028e0612 */
[----:B------:R-:W-:Y:S01]  /*48e0*/  ISETP.GT.AND P2, PT, R164, 0x8, P0 ;  /* 0x00000008a400780c */ /* 0x000fe20000744270 */
[----:B------:R-:W-:Y:S01]  /*48f0*/  BSSY B1, `(.L_x_123) ;  /* 0x0000007000017945 */ /* 0x000fe20003800000 */
[----:B------:R-:W-:Y:S01]  /*4900*/  FFMA R27, R74, R11, R27 ;  /* 0x0000000b4a1b7223 */ /* 0x000fe2000000001b */
[----:B--2---:R-:W-:-:S04]  /*4910*/  IADD3 R24, P0, R24, UR8, RZ ;  /* 0x0000000818187c10 */ /* 0x004fc8000ff1e0ff */
[----:B------:R0:W-:Y:S01]  /*4920*/  @P1 STG.E desc[UR16][R36.64], R27 ;  /* 0x0000001b24001986 */ /* 0x0001e2000c101910 */
[----:B------:R-:W-:-:S05]  /*4930*/  IADD3.X R25, R25, UR9, RZ, P0, !PT ;  /* 0x0000000919197c10 */ /* 0x000fca00087fe4ff */
[----:B------:R-:W-:Y:S05]  /*4940*/  @!P2 BRA `(.L_x_124) ;  /* 0x000000000004a947 */ /* 0x000fea0003800000 */
[----:B------:R2:W5:Y:S02]  /*4950*/  LDG.E.LTC128B R165, desc[UR16][R24.64] ;  /* 0x0000001018a57981 */ /* 0x000564000c1e1920 */
.L_x_124:
[----:B------:R-:W-:Y:S05]  /*4960*/  BSYNC B1 ;  /* 0x0000000000017941 */ /* 0x000fea0003800000 */
.L_x_123:
[----:B--2---:R-:W-:Y:S01]  /*4970*/  IADD3 R24, P5, R34, R19, RZ ;  /* 0x0000001322187210 */ /* 0x004fe20007fbe0ff */
        /* <DEDUP_REMOVED lines=13> */
.L_x_126:
[----:B------:R-:W-:Y:S05]  /*4a50*/  BSYNC B1 ;  /* 0x0000000000017941 */ /* 0x000fea0003800000 */
.L_x_125:
[----:B--2--5:R-:W-:Y:S01]  /*4a60*/  FMUL R25, R165, R10 ;  /* 0x0000000aa5197220 */ /* 0x024fe20000400000 */
        /* <DEDUP_REMOVED lines=10> */
.L_x_128:
[----:B------:R-:W-:Y:S05]  /*4b10*/  BSYNC B1 ;  /* 0x0000000000017941 */ /* 0x000fea0003800000 */
.L_x_127:
[----:B-----5:R-:W-:Y:S01]  /*4b20*/  FMUL R36, R165, R10 ;  /* 0x0000000aa5247220 */ /* 0x020fe20000400000 */
[----:B--2---:R-:W-:Y:S01]  /*4b30*/  IMAD.X R35, R31, 0x1, R6, P5 ;  /* 0x000000011f237824 */ /* 0x004fe200028e0606 */
[----:B------:R-:W-:Y:S01]  /*4b40*/  ISETP.GT.AND P1, PT, R164, 0x8, P1 ;  /* 0x00000008a400780c */ /* 0x000fe20000f24270 */
        /* <DEDUP_REMOVED lines=8> */
.L_x_130:
[----:B------:R-:W-:Y:S05]  /*4bd0*/  BSYNC B1 ;  /* 0x0000000000017941 */ /* 0x000fea0003800000 */
.L_x_129:
[----:B---3-5:R-:W-:Y:S01]  /*4be0*/  FMUL R23, R165, R10 ;  /* 0x0000000aa5177220 */ /* 0x028fe20000400000 */
        /* <DEDUP_REMOVED lines=9> */
.L_x_132:
[----:B------:R-:W-:Y:S05]  /*4c80*/  BSYNC B1 ;  /* 0x0000000000017941 */ /* 0x000fea0003800000 */
.L_x_131:
        /* <DEDUP_REMOVED lines=14> */
.L_x_134:
[----:B------:R-:W-:Y:S05]  /*4d70*/  BSYNC B1 ;  /* 0x0000000000017941 */ /* 0x000fea0003800000 */
.L_x_133:
[----:B0----5:R-:W-:Y:S01]  /*4d80*/  FMUL R21, R165, R10 ;  /* 0x0000000aa5157220 */ /* 0x021fe20000400000 */
[----:B------:R-:W-:Y:S01]  /*4d90*/  IMAD.X R29, R33, 0x1, R6, P5 ;  /* 0x00000001211d7824 */ /* 0x000fe200028e0606 */
[----:B------:R-:W-:Y:S01]  /*4da0*/  ISETP.GT.AND P2, PT, R164, RZ, P0 ;  /* 0x000000ffa400720c */ /* 0x000fe20000744270 */
[----:B------:R-:W-:Y:S01]  /*4db0*/  BSSY B1, `(.L_x_135) ;  /* 0x0000008000017945 */ /* 0x000fe20003800000 */
[----:B----4-:R-:W-:Y:S01]  /*4dc0*/  FFMA R31, R80, R11, R21 ;  /* 0x0000000b501f7223 */ /* 0x010fe20000000015 */
[----:B------:R-:W-:Y:S02]  /*4dd0*/  IADD3 R20, P6, R24, UR10, RZ ;  /* 0x0000000a18147c10 */ /* 0x000fe4000ffde0ff */
[----:B------:R-:W-:Y:S02]  /*4de0*/  IADD3 R30, P5, R34, R4, RZ ;  /* 0x00000004221e7210 */ /* 0x000fe40007fbe0ff */
[----:B------:R0:W-:Y:S01]  /*4df0*/  @P4 STG.E desc[UR16][R28.64], R31 ;  /* 0x0000001f1c004986 */ /* 0x0001e2000c101910 */
[----:B------:R-:W-:-:S05]  /*4e00*/  IADD3.X R21, R25, UR11, RZ, P6, !PT ;  /* 0x0000000b19157c10 */ /* 0x000fca000b7fe4ff */
[----:B------:R-:W-:Y:S05]  /*4e10*/  @!P2 BRA `(.L_x_136) ;  /* 0x000000000004a947 */ /* 0x000fea0003800000 */
[----:B------:R4:W5:Y:S02]  /*4e20*/  LDG.E.LTC128B R165, desc[UR16][R20.64] ;  /* 0x0000001014a57981 */ /* 0x000964000c1e1920 */
.L_x_136:
[----:B------:R-:W-:Y:S05]  /*4e30*/  BSYNC B1 ;  /* 0x0000000000017941 */ /* 0x000fea0003800000 */
.L_x_135:
        /* <DEDUP_REMOVED lines=11> */
.L_x_138:
[----:B------:R-:W-:Y:S05]  /*4ef0*/  BSYNC B1 ;  /* 0x0000000000017941 */ /* 0x000fea0003800000 */
.L_x_137:
        /* <DEDUP_REMOVED lines=10> */
.L_x_140:
[----:B------:R-:W-:Y:S05]  /*4fa0*/  BSYNC B1 ;  /* 0x0000000000017941 */ /* 0x000fea0003800000 */
.L_x_139:
        /* <DEDUP_REMOVED lines=14> */
.L_x_142:
[----:B------:R-:W-:Y:S05]  /*5090*/  BSYNC B1 ;  /* 0x0000000000017941 */ /* 0x000fea0003800000 */
.L_x_141:
        /* <DEDUP_REMOVED lines=11> */
.L_x_144:
[----:B------:R-:W-:Y:S05]  /*5150*/  BSYNC B1 ;  /* 0x0000000000017941 */ /* 0x000fea0003800000 */
.L_x_143:
[----:B-----5:R-:W-:Y:S01]  /*5160*/  FMUL R36, R165, R10 ;  /* 0x0000000aa5247220 */ /* 0x020fe20000400000 */
[----:B0-----:R-:W-:Y:S01]  /*5170*/  IMAD.X R35, R31, 0x1, R6, P5 ;  /* 0x000000011f237824 */ /* 0x001fe200028e0606 */
        /* <DEDUP_REMOVED lines=9> */
.L_x_146:
[----:B------:R-:W-:Y:S05]  /*5210*/  BSYNC B1 ;  /* 0x0000000000017941 */ /* 0x000fea0003800000 */
.L_x_145:
[----:B---3-5:R-:W-:Y:S01]  /*5220*/  FMUL R23, R165, R10 ;  /* 0x0000000aa5177220 */ /* 0x028fe20000400000 */
        /* <DEDUP_REMOVED lines=9> */
.L_x_148:
[----:B------:R-:W-:Y:S05]  /*52c0*/  BSYNC B1 ;  /* 0x0000000000017941 */ /* 0x000fea0003800000 */
.L_x_147:
        /* <DEDUP_REMOVED lines=14> */
.L_x_150:
[----:B------:R-:W-:Y:S05]  /*53b0*/  BSYNC B1 ;  /* 0x0000000000017941 */ /* 0x000fea0003800000 */
.L_x_149:
        /* <DEDUP_REMOVED lines=11> */
.L_x_152:
[----:B------:R-:W-:Y:S05]  /*5470*/  BSYNC B1 ;  /* 0x0000000000017941 */ /* 0x000fea0003800000 */
.L_x_151:
        /* <DEDUP_REMOVED lines=11> */
.L_x_154:
[----:B------:R-:W-:Y:S05]  /*5530*/  BSYNC B1 ;  /* 0x0000000000017941 */ /* 0x000fea0003800000 */
.L_x_153:
        /* <DEDUP_REMOVED lines=10> */
.L_x_156:
[----:B------:R-:W-:Y:S05]  /*55e0*/  BSYNC B1 ;  /* 0x0000000000017941 */ /* 0x000fea0003800000 */
.L_x_155:
        /* <DEDUP_REMOVED lines=14> */
.L_x_158:
[----:B------:R-:W-:Y:S05]  /*56d0*/  BSYNC B1 ;  /* 0x0000000000017941 */ /* 0x000fea0003800000 */
.L_x_157:
        /* <DEDUP_REMOVED lines=11> */
.L_x_160:
[----:B------:R-:W-:Y:S05]  /*5790*/  BSYNC B1 ;  /* 0x0000000000017941 */ /* 0x000fea0003800000 */
.L_x_159:
        /* <DEDUP_REMOVED lines=11> */
.L_x_162:
[----:B------:R-:W-:Y:S05]  /*5850*/  BSYNC B1 ;  /* 0x0000000000017941 */ /* 0x000fea0003800000 */
.L_x_161:
        /* <DEDUP_REMOVED lines=10> */
.L_x_164:
[----:B------:R-:W-:Y:S05]  /*5900*/  BSYNC B1 ;  /* 0x0000000000017941 */ /* 0x000fea0003800000 */
.L_x_163:
        /* <DEDUP_REMOVED lines=14> */
.L_x_166:
[----:B------:R-:W-:Y:S05]  /*59f0*/  BSYNC B1 ;  /* 0x0000000000017941 */ /* 0x000fea0003800000 */
.L_x_165:
        /* <DEDUP_REMOVED lines=11> */
.L_x_168:
[----:B------:R-:W-:Y:S05]  /*5ab0*/  BSYNC B1 ;  /* 0x0000000000017941 */ /* 0x000fea0003800000 */
.L_x_167:
        /* <DEDUP_REMOVED lines=11> */
.L_x_170:
[----:B------:R-:W-:Y:S05]  /*5b70*/  BSYNC B1 ;  /* 0x0000000000017941 */ /* 0x000fea0003800000 */
.L_x_169:
        /* <DEDUP_REMOVED lines=10> */
.L_x_172:
[----:B------:R-:W-:Y:S05]  /*5c20*/  BSYNC B1 ;  /* 0x0000000000017941 */ /* 0x000fea0003800000 */
.L_x_171:
        /* <DEDUP_REMOVED lines=14> */
.L_x_174:
[----:B------:R-:W-:Y:S05]  /*5d10*/  BSYNC B1 ;  /* 0x0000000000017941 */ /* 0x000fea0003800000 */
.L_x_173:
        /* <DEDUP_REMOVED lines=11> */
.L_x_176:
[----:B------:R-:W-:Y:S05]  /*5dd0*/  BSYNC B1 ;  /* 0x0000000000017941 */ /* 0x000fea0003800000 */
.L_x_175:
        /* <DEDUP_REMOVED lines=11> */
.L_x_178:
[----:B------:R-:W-:Y:S05]  /*5e90*/  BSYNC B1 ;  /* 0x0000000000017941 */ /* 0x000fea0003800000 */
.L_x_177:
        /* <DEDUP_REMOVED lines=10> */
.L_x_180:
[----:B------:R-:W-:Y:S05]  /*5f40*/  BSYNC B1 ;  /* 0x0000000000017941 */ /* 0x000fea0003800000 */
.L_x_179:
        /* <DEDUP_REMOVED lines=14> */
.L_x_182:
[----:B------:R-:W-:Y:S05]  /*6030*/  BSYNC B1 ;  /* 0x0000000000017941 */ /* 0x000fea0003800000 */
.L_x_181:
        /* <DEDUP_REMOVED lines=11> */
.L_x_184:
[----:B------:R-:W-:Y:S05]  /*60f0*/  BSYNC B1 ;  /* 0x0000000000017941 */ /* 0x000fea0003800000 */
.L_x_183:
        /* <DEDUP_REMOVED lines=11> */
.L_x_186:
[----:B------:R-:W-:Y:S05]  /*61b0*/  BSYNC B1 ;  /* 0x0000000000017941 */ /* 0x000fea0003800000 */
.L_x_185:
        /* <DEDUP_REMOVED lines=10> */
.L_x_188:
[----:B------:R-:W-:Y:S05]  /*6260*/  BSYNC B1 ;  /* 0x0000000000017941 */ /* 0x000fea0003800000 */
.L_x_187:
        /* <DEDUP_REMOVED lines=14> */
.L_x_190:
[----:B------:R-:W-:Y:S05]  /*6350*/  BSYNC B1 ;  /* 0x0000000000017941 */ /* 0x000fea0003800000 */
.L_x_189:
        /* <DEDUP_REMOVED lines=11> */
.L_x_192:
[----:B------:R-:W-:Y:S05]  /*6410*/  BSYNC B1 ;  /* 0x0000000000017941 */ /* 0x000fea0003800000 */
.L_x_191:
        /* <DEDUP_REMOVED lines=11> */
.L_x_194:
[----:B------:R-:W-:Y:S05]  /*64d0*/  BSYNC B1 ;  /* 0x0000000000017941 */ /* 0x000fea0003800000 */
.L_x_193:
        /* <DEDUP_REMOVED lines=10> */
.L_x_196:
[----:B------:R-:W-:Y:S05]  /*6580*/  BSYNC B1 ;  /* 0x0000000000017941 */ /* 0x000fea0003800000 */
.L_x_195:
        /* <DEDUP_REMOVED lines=14> */
.L_x_198:
[----:B------:R-:W-:Y:S05]  /*6670*/  BSYNC B1 ;  /* 0x0000000000017941 */ /* 0x000fea0003800000 */
.L_x_197:
        /* <DEDUP_REMOVED lines=11> */
.L_x_200:
[----:B------:R-:W-:Y:S05]  /*6730*/  BSYNC B1 ;  /* 0x0000000000017941 */ /* 0x000fea0003800000 */
.L_x_199:
        /* <DEDUP_REMOVED lines=11> */
.L_x_202:
[----:B------:R-:W-:Y:S05]  /*67f0*/  BSYNC B1 ;  /* 0x0000000000017941 */ /* 0x000fea0003800000 */
.L_x_201:
        /* <DEDUP_REMOVED lines=10> */
.L_x_204:
[----:B------:R-:W-:Y:S05]  /*68a0*/  BSYNC B1 ;  /* 0x0000000000017941 */ /* 0x000fea0003800000 */
.L_x_203:
        /* <DEDUP_REMOVED lines=14> */
.L_x_206:
[----:B------:R-:W-:Y:S05]  /*6990*/  BSYNC B1 ;  /* 0x0000000000017941 */ /* 0x000fea0003800000 */
.L_x_205:
        /* <DEDUP_REMOVED lines=11> */
.L_x_208:
[----:B------:R-:W-:Y:S05]  /*6a50*/  BSYNC B1 ;  /* 0x0000000000017941 */ /* 0x000fea0003800000 */
.L_x_207:
        /* <DEDUP_REMOVED lines=11> */
.L_x_210:
[----:B------:R-:W-:Y:S05]  /*6b10*/  BSYNC B1 ;  /* 0x0000000000017941 */ /* 0x000fea0003800000 */
.L_x_209:
        /* <DEDUP_REMOVED lines=10> */
.L_x_212:
[----:B------:R-:W-:Y:S05]  /*6bc0*/  BSYNC B1 ;  /* 0x0000000000017941 */ /* 0x000fea0003800000 */
.L_x_211:
        /* <DEDUP_REMOVED lines=14> */
.L_x_214:
[----:B------:R-:W-:Y:S05]  /*6cb0*/  BSYNC B1 ;  /* 0x0000000000017941 */ /* 0x000fea0003800000 */
.L_x_213:
        /* <DEDUP_REMOVED lines=11> */
.L_x_216:
[----:B------:R-:W-:Y:S05]  /*6d70*/  BSYNC B1 ;  /* 0x0000000000017941 */ /* 0x000fea0003800000 */
.L_x_215:
        /* <DEDUP_REMOVED lines=11> */
.L_x_218:
[----:B------:R-:W-:Y:S05]  /*6e30*/  BSYNC B1 ;  /* 0x0000000000017941 */ /* 0x000fea0003800000 */
.L_x_217:
        /* <DEDUP_REMOVED lines=10> */
.L_x_220:
[----:B------:R-:W-:Y:S05]  /*6ee0*/  BSYNC B1 ;  /* 0x0000000000017941 */ /* 0x000fea0003800000 */
.L_x_219:
        /* <DEDUP_REMOVED lines=14> */
.L_x_222:
[----:B------:R-:W-:Y:S05]  /*6fd0*/  BSYNC B1 ;  /* 0x0000000000017941 */ /* 0x000fea0003800000 */
.L_x_221:
        /* <DEDUP_REMOVED lines=11> */
.L_x_224:
[----:B------:R-:W-:Y:S05]  /*7090*/  BSYNC B1 ;  /* 0x0000000000017941 */ /* 0x000fea0003800000 */
.L_x_223:
        /* <DEDUP_REMOVED lines=11> */
.L_x_226:
[----:B------:R-:W-:Y:S05]  /*7150*/  BSYNC B1 ;  /* 0x0000000000017941 */ /* 0x000fea0003800000 */
.L_x_225:
        /* <DEDUP_REMOVED lines=10> */
.L_x_228:
[----:B------:R-:W-:Y:S05]  /*7200*/  BSYNC B1 ;  /* 0x0000000000017941 */ /* 0x000fea0003800000 */
.L_x_227:
        /* <DEDUP_REMOVED lines=14> */
.L_x_230:
[----:B------:R-:W-:Y:S05]  /*72f0*/  BSYNC B1 ;  /* 0x0000000000017941 */ /* 0x000fea0003800000 */
.L_x_229:
        /* <DEDUP_REMOVED lines=11> */
.L_x_232:
[----:B------:R-:W-:Y:S05]  /*73b0*/  BSYNC B1 ;  /* 0x0000000000017941 */ /* 0x000fea0003800000 */
.L_x_231:
        /* <DEDUP_REMOVED lines=11> */
.L_x_234:
[----:B------:R-:W-:Y:S05]  /*7470*/  BSYNC B1 ;  /* 0x0000000000017941 */ /* 0x000fea0003800000 */
.L_x_233:
        /* <DEDUP_REMOVED lines=10> */
.L_x_236:
[----:B------:R-:W-:Y:S05]  /*7520*/  BSYNC B1 ;  /* 0x0000000000017941 */ /* 0x000fea0003800000 */
.L_x_235:
        /* <DEDUP_REMOVED lines=14> */
.L_x_238:
[----:B------:R-:W-:Y:S05]  /*7610*/  BSYNC B1 ;  /* 0x0000000000017941 */ /* 0x000fea0003800000 */
.L_x_237:
        /* <DEDUP_REMOVED lines=11> */
.L_x_240:
[----:B------:R-:W-:Y:S05]  /*76d0*/  BSYNC B1 ;  /* 0x0000000000017941 */ /* 0x000fea0003800000 */
.L_x_239:
        /* <DEDUP_REMOVED lines=11> */
.L_x_242:
[----:B------:R-:W-:Y:S05]  /*7790*/  BSYNC B1 ;  /* 0x0000000000017941 */ /* 0x000fea0003800000 */
.L_x_241:
        /* <DEDUP_REMOVED lines=10> */
.L_x_244:
[----:B------:R-:W-:Y:S05]  /*7840*/  BSYNC B1 ;  /* 0x0000000000017941 */ /* 0x000fea0003800000 */
.L_x_243:
        /* <DEDUP_REMOVED lines=14> */
.L_x_246:
[----:B------:R-:W-:Y:S05]  /*7930*/  BSYNC B1 ;  /* 0x0000000000017941 */ /* 0x000fea0003800000 */
.L_x_245:
        /* <DEDUP_REMOVED lines=11> */
.L_x_248:
[----:B------:R-:W-:Y:S05]  /*79f0*/  BSYNC B1 ;  /* 0x0000000000017941 */ /* 0x000fea0003800000 */
.L_x_247:
        /* <DEDUP_REMOVED lines=11> */
.L_x_250:
[----:B------:R-:W-:Y:S05]  /*7ab0*/  BSYNC B1 ;  /* 0x0000000000017941 */ /* 0x000fea0003800000 */
.L_x_249:
        /* <DEDUP_REMOVED lines=10> */
.L_x_252:
[----:B------:R-:W-:Y:S05]  /*7b60*/  BSYNC B1 ;  /* 0x0000000000017941 */ /* 0x000fea0003800000 */
.L_x_251:
        /* <DEDUP_REMOVED lines=14> */
.L_x_254:
[----:B------:R-:W-:Y:S05]  /*7c50*/  BSYNC B1 ;  /* 0x0000000000017941 */ /* 0x000fea0003800000 */
.L_x_253:
        /* <DEDUP_REMOVED lines=11> */
.L_x_256:
[----:B------:R-:W-:Y:S05]  /*7d10*/  BSYNC B1 ;  /* 0x0000000000017941 */ /* 0x000fea0003800000 */
.L_x_255:
        /* <DEDUP_REMOVED lines=11> */
.L_x_258:
[----:B------:R-:W-:Y:S05]  /*7dd0*/  BSYNC B1 ;  /* 0x0000000000017941 */ /* 0x000fea0003800000 */
.L_x_257:
        /* <DEDUP_REMOVED lines=10> */
.L_x_260:
[----:B------:R-:W-:Y:S05]  /*7e80*/  BSYNC B1 ;  /* 0x0000000000017941 */ /* 0x000fea0003800000 */
.L_x_259:
        /* <DEDUP_REMOVED lines=14> */
.L_x_262:
[----:B------:R-:W-:Y:S05]  /*7f70*/  BSYNC B1 ;  /* 0x0000000000017941 */ /* 0x000fea0003800000 */
.L_x_261:
[----:B0----5:R-:W-:Y:S01]  /*7f80*/  FMUL R21, R165, R10 ;  /* 0x0000000aa5157220 */ /* 0x021fe20000400000 */
[----:B------:R-:W-:Y:S01]  /*7f90*/  IMAD.X R29, R33, 0x1, R6, P6 ;  /* 0x00000001211d7824 */ /* 0x000fe200030e0606 */
[----:B------:R-:W-:Y:S01]  /*7fa0*/  ISETP.GT.AND P2, PT, R164, RZ, P1 ;  /* 0x000000ffa400720c */ /* 0x000fe20000f44270 */
[----:B------:R-:W-:Y:S01]  /*7fb0*/  BSSY B1, `(.L_x_263) ;  /* 0x0000007000017945 */ /* 0x000fe20003800000 */
[----:B------:R-:W-:Y:S01]  /*7fc0*/  FFMA R21, R144, R11, R21 ;  /* 0x0000000b90157223 */ /* 0x000fe20000000015 */
[----:B------:R-:W-:-:S04]  /*7fd0*/  IADD3 R36, P0, R24, UR10, RZ ;  /* 0x0000000a18247c10 */ /* 0x000fc8000ff1e0ff */
[----:B------:R0:W-:Y:S01]  /*7fe0*/  @P5 STG.E desc[UR16][R28.64], R21 ;  /* 0x000000151c005986 */ /* 0x0001e2000c101910 */
[----:B------:R-:W-:-:S05]  /*7ff0*/  IADD3.X R37, R25, UR11, RZ, P0, !PT ;  /* 0x0000000b19257c10 */ /* 0x000fca00087fe4ff */
[----:B------:R-:W-:Y:S05]  /*8000*/  @!P2 BRA `(.L_x_264) ;  /* 0x000000000004a947 */ /* 0x000fea0003800000 */
[----:B------:R0:W5:Y:S02]  /*8010*/  LDG.E.LTC128B R165, desc[UR16][R36.64] ;  /* 0x0000001024a57981 */ /* 0x000164000c1e1920 */
.L_x_264:
[----:B------:R-:W-:Y:S05]  /*8020*/  BSYNC B1 ;  /* 0x0000000000017941 */ /* 0x000fea0003800000 */
.L_x_263:
[----:B------:R-:W-:Y:S01]  /*8030*/  IADD3 R20, P5, R34, R4, RZ ;  /* 0x0000000422147210 */ /* 0x000fe20007fbe0ff */
[----:B----45:R-:W-:Y:S01]  /*8040*/  FMUL R30, R165, R10 ;  /* 0x0000000aa51e7220 */ /* 0x030fe20000400000 */
[----:B------:R-:W-:Y:S01]  /*8050*/  ISETP.GT.AND P4, PT, R164, 0x8, P4 ;  /* 0x00000008a400780c */ /* 0x000fe20002784270 */
[----:B------:R-:W-:Y:S01]  /*8060*/  BSSY B1, `(.L_x_265) ;  /* 0x000000a000017945 */ /* 0x000fe20003800000 */
[----:B------:R-:W-:Y:S01]  /*8070*/  IADD3 R26, P6, R26, UR8, RZ ;  /* 0x000000081a1a7c10 */ /* 0x000fe2000ffde0ff */
[----:B------:R-:W-:Y:S01]  /*8080*/  FFMA R145, R145, R11, R30 ;  /* 0x0000000b91917223 */ /* 0x000fe2000000001e */
[----:B0-----:R-:W-:Y:S01]  /*8090*/  IMAD.X R21, R35, 0x1, R6, P5 ;  /* 0x0000000123157824 */ /* 0x001fe200028e0606 */
[----:B------:R-:W-:Y:S02]  /*80a0*/  ISETP.GT.AND P0, PT, R5, 0xf8, PT ;  /* 0x000000f80500780c */ /* 0x000fe40003f04270 */
[----:B------:R-:W-:Y:S02]  /*80b0*/  IADD3 R30, P5, R32, R19, RZ ;  /* 0x00000013201e7210 */ /* 0x000fe40007fbe0ff */
[----:B------:R0:W-:Y:S01]  /*80c0*/  @P2 STG.E desc[UR16][R20.64], R145 ;  /* 0x0000009114002986 */ /* 0x0001e2000c101910 */
[----:B------:R-:W-:-:S03]  /*80d0*/  IADD3.X R27, R27, UR9, RZ, P6, !PT ;  /* 0x000000091b1b7c10 */ /* 0x000fc6000b7fe4ff */
[----:B------:R-:W-:Y:S07]  /*80e0*/  @!P4 BRA `(.L_x_266) ;  /* 0x000000000004c947 */ /* 0x000fee0003800000 */
[----:B------:R4:W5:Y:S02]  /*80f0*/  LDG.E.LTC128B R165, desc[UR16][R26.64] ;  /* 0x000000101aa57981 */ /* 0x000964000c1e1920 */
.L_x_266:
[----:B------:R-:W-:Y:S05]  /*8100*/  BSYNC B1 ;  /* 0x0000000000017941 */ /* 0x000fea0003800000 */
.L_x_265:
[----:B----45:R-:W-:Y:S01]  /*8110*/  FMUL R27, R165, R10 ;  /* 0x0000000aa51b7220 */ /* 0x030fe20000400000 */
[----:B------:R-:W-:Y:S01]  /*8120*/  IMAD.X R31, R33, 0x1, R18, P5 ;  /* 0x00000001211f7824 */ /* 0x000fe200028e0612 */
[----:B------:R-:W-:Y:S01]  /*8130*/  ISETP.GT.AND P1, PT, R164, 0x8, P1 ;  /* 0x00000008a400780c */ /* 0x000fe20000f24270 */
[----:B------:R-:W-:Y:S01]  /*8140*/  BSSY B1, `(.L_x_267) ;  /* 0x0000008000017945 */ /* 0x000fe20003800000 */
[----:B------:R-:W-:Y:S01]  /*8150*/  FFMA R27, R146, R11, R27 ;  /* 0x0000000b921b7223 */ /* 0x000fe2000000001b */
[----:B------:R-:W-:Y:S02]  /*8160*/  IADD3 R24, P5, R24, UR8, RZ ;  /* 0x0000000818187c10 */ /* 0x000fe4000ffbe0ff */
[----:B------:R-:W-:Y:S02]  /*8170*/  ISETP.GT.AND P2, PT, R5, 0xf9, PT ;  /* 0x000000f90500780c */ /* 0x000fe40003f44270 */
[----:B------:R4:W-:Y:S01]  /*8180*/  @P4 STG.E desc[UR16][R30.64], R27 ;  /* 0x0000001b1e004986 */ /* 0x0009e2000c101910 */
[----:B------:R-:W-:-:S05]  /*8190*/  IADD3.X R25, R25, UR9, RZ, P5, !PT ;  /* 0x0000000919197c10 */ /* 0x000fca000affe4ff */
[----:B------:R-:W-:Y:S05]  /*81a0*/  @!P1 BRA `(.L_x_268) ;  /* 0x0000000000049947 */ /* 0x000fea0003800000 */
[----:B------:R0:W5:Y:S02]  /*81b0*/  LDG.E.LTC128B R165, desc[UR16][R24.64] ;  /* 0x0000001018a57981 */ /* 0x000164000c1e1920 */
.L_x_268:
[----:B------:R-:W-:Y:S05]  /*81c0*/  BSYNC B1 ;  /* 0x0000000000017941 */ /* 0x000fea0003800000 */
.L_x_267:
[----:B0-----:R-:W-:Y:S01]  /*81d0*/  IADD3 R24, P6, R34, R19, RZ ;  /* 0x0000001322187210 */ /* 0x001fe20007fde0ff */
[----:B----45:R-:W-:Y:S01]  /*81e0*/  FMUL R30, R165, R10 ;  /* 0x0000000aa51e7220 */ /* 0x030fe20000400000 */
[----:B------:R-:W-:Y:S01]  /*81f0*/  ISETP.GT.AND P4, PT, R164, RZ, P0 ;  /* 0x000000ffa400720c */ /* 0x000fe20000784270 */
[----:B------:R-:W-:Y:S01]  /*8200*/  BSSY B1, `(.L_x_269) ;  /* 0x0000009000017945 */ /* 0x000fe20003800000 */
[----:B------:R-:W-:Y:S01]  /*8210*/  IADD3 R26, P5, R28, R4, RZ ;  /* 0x000000041c1a7210 */ /* 0x000fe20007fbe0ff */
[----:B------:R-:W-:Y:S02]  /*8220*/  IMAD.X R25, R35, 0x1, R18, P6 ;  /* 0x0000000123197824 */ /* 0x000fe400030e0612 */
[----:B------:R-:W-:-:S05]  /*8230*/  FFMA R147, R147, R11, R30 ;  /* 0x0000000b93937223 */ /* 0x000fca000000001e */
[----:B------:R0:W-:Y:S03]  /*8240*/  @P1 STG.E desc[UR16][R24.64], R147 ;  /* 0x0000009318001986 */ /* 0x0001e6000c101910 */
[----:B------:R-:W-:Y:S05]  /*8250*/  @!P4 BRA `(.L_x_270) ;  /* 0x00000000000cc947 */ /* 0x000fea0003800000 */
[----:B0-----:R-:W-:-:S04]  /*8260*/  IADD3 R24, P1, R22, UR10, RZ ;  /* 0x0000000a16187c10 */ /* 0x001fc8000ff3e0ff */
[----:B------:R-:W-:-:S05]  /*8270*/  IADD3.X R25, R23, UR11, RZ, P1, !PT ;  /* 0x0000000b17197c10 */ /* 0x000fca0008ffe4ff */
[----:B------:R4:W5:Y:S04]  /*8280*/  LDG.E.LTC128B R165, desc[UR16][R24.64] ;  /* 0x0000001018a57981 */ /* 0x000968000c1e1920 */
.L_x_270:
[----:B------:R-:W-:Y:S05]  /*8290*/  BSYNC B1 ;  /* 0x0000000000017941 */ /* 0x000fea0003800000 */
.L_x_269:
[----:B-----5:R-:W-:Y:S01]  /*82a0*/  FMUL R5, R165, R10 ;  /* 0x0000000aa5057220 */ /* 0x020fe20000400000 */
[----:B------:R-:W-:Y:S01]  /*82b0*/  IMAD.X R27, R29, 0x1, R6, P5 ;  /* 0x000000011d1b7824 */ /* 0x000fe200028e0606 */
[----:B------:R-:W-:Y:S01]  /*82c0*/  ISETP.GT.AND P1, PT, R164, RZ, P2 ;  /* 0x000000ffa400720c */ /* 0x000fe20001724270 */
[----:B------:R-:W-:Y:S01]  /*82d0*/  BSSY B1, `(.L_x_271) ;  /* 0x0000008000017945 */ /* 0x000fe20003800000 */
[----:B0---4-:R-:W-:Y:S01]  /*82e0*/  FFMA R25, R148, R11, R5 ;  /* 0x0000000b94197223 */ /* 0x011fe20000000005 */
[----:B------:R-:W-:Y:S02]  /*82f0*/  IADD3 R24, P5, R20, R4, RZ ;  /* 0x0000000414187210 */ /* 0x000fe40007fbe0ff */
[----:B------:R-:W-:Y:S02]  /*8300*/  IADD3 R4, P6, R36, UR10, RZ ;  /* 0x0000000a24047c10 */ /* 0x000fe4000ffde0ff */
[----:B------:R0:W-:Y:S02]  /*8310*/  @P4 STG.E desc[UR16][R26.64], R25 ;  /* 0x000000191a004986 */ /* 0x0001e4000c101910 */
[----:B------:R-:W-:-:S04]  /*8320*/  IADD3.X R5, R37, UR11, RZ, P6, !PT ;  /* 0x0000000b25057c10 */ /* 0x000fc8000b7fe4ff */
[----:B------:R-:W-:Y:S05]  /*8330*/  @!P1 BRA `(.L_x_272) ;  /* 0x0000000000049947 */ /* 0x000fea0003800000 */
[----:B------:R4:W5:Y:S02]  /*8340*/  LDG.E.LTC128B R165, desc[UR16][R4.64] ;  /* 0x0000001004a57981 */ /* 0x000964000c1e1920 */
.L_x_272:
[----:B------:R-:W-:Y:S05]  /*8350*/  BSYNC B1 ;  /* 0x0000000000017941 */ /* 0x000fea0003800000 */
.L_x_271:
[----:B----45:R-:W-:Y:S01]  /*8360*/  FMUL R4, R165, R10 ;  /* 0x0000000aa5047220 */ /* 0x030fe20000400000 */
        /* <DEDUP_REMOVED lines=10> */
.L_x_274:
[----:B------:R-:W-:Y:S05]  /*8410*/  BSYNC B1 ;  /* 0x0000000000017941 */ /* 0x000fea0003800000 */
.L_x_273:
[----:B------:R-:W-:Y:S01]  /*8420*/  ISETP.GT.AND P2, PT, R164, 0x8, P2 ;  /* 0x00000008a400780c */ /* 0x000fe20001744270 */
[----:B----45:R-:W-:Y:S01]  /*8430*/  FMUL R5, R165, R10 ;  /* 0x0000000aa5057220 */ /* 0x030fe20000400000 */
[----:B------:R-:W-:Y:S01]  /*8440*/  IMAD.X R27, R29, 0x1, R18, P5 ;  /* 0x000000011d1b7824 */ /* 0x000fe200028e0612 */
[----:B------:R-:W-:Y:S02]  /*8450*/  BSSY B1, `(.L_x_275) ;  /* 0x0000007000017945 */ /* 0x000fe40003800000 */
[----:B---3--:R-:W-:-:S05]  /*8460*/  FFMA R23, R150, R11, R5 ;  /* 0x0000000b96177223 */ /* 0x008fca0000000005 */
[----:B------:R3:W-:Y:S01]  /*8470*/  @P0 STG.E desc[UR16][R26.64], R23 ;  /* 0x000000171a000986 */ /* 0x0007e2000c101910 */
[----:B------:R-:W-:-:S04]  /*8480*/  IADD3 R4, P0, R36, UR8, RZ ;  /* 0x0000000824047c10 */ /* 0x000fc8000ff1e0ff */
[----:B------:R-:W-:Y:S01]  /*8490*/  IADD3.X R5, R37, UR9, RZ, P0, !PT ;  /* 0x0000000925057c10 */ /* 0x000fe200087fe4ff */
[----:B------:R-:W-:Y:S08]  /*84a0*/  @!P2 BRA `(.L_x_276) ;  /* 0x000000000004a947 */ /* 0x000ff00003800000 */
[----:B------:R4:W5:Y:S02]  /*84b0*/  LDG.E.LTC128B R165, desc[UR16][R4.64] ;  /* 0x0000001004a57981 */ /* 0x000964000c1e1920 */
.L_x_276:
[----:B------:R-:W-:Y:S05]  /*84c0*/  BSYNC B1 ;  /* 0x0000000000017941 */ /* 0x000fea0003800000 */
.L_x_275:
[----:B------:R-:W-:Y:S05]  /*84d0*/  @!P2 BRA `(.L_x_277) ;  /* 0x0000002c0014a947 */ /* 0x000fea0003800000 */
[----:B----4-:R-:W-:Y:S01]  /*84e0*/  IADD3 R4, P0, R20, R19, RZ ;  /* 0x0000001314047210 */ /* 0x010fe20007f1e0ff */
[----:B-----5:R-:W-:-:S04]  /*84f0*/  FMUL R6, R165, R10 ;  /* 0x0000000aa5067220 */ /* 0x020fc80000400000 */
[----:B------:R-:W-:Y:S02]  /*8500*/  IMAD.X R5, R21, 0x1, R18, P0 ;  /* 0x0000000115057824 */ /* 0x000fe400000e0612 */
[----:B------:R-:W-:-:S05]  /*8510*/  FFMA R151, R151, R11, R6 ;  /* 0x0000000b97977223 */ /* 0x000fca0000000006 */
[----:B------:R4:W-:Y:S01]  /*8520*/  STG.E desc[UR16][R4.64], R151 ;  /* 0x0000009704007986 */ /* 0x0009e2000c101910 */
[----:B------:R-:W-:Y:S05]  /*8530*/  BRA `(.L_x_277) ;  /* 0x0000002800fc7947 */ /* 0x000fea0003800000 */
.L_x_26:
[----:B------:R-:W-:Y:S01]  /*8540*/  ULDC.64 UR8, c[0x0][0x6c0] ;  /* 0x0001b00000087ab9 */ /* 0x000fe20000000a00 */
[----:B------:R-:W-:Y:S01]  /*8550*/  ISETP.GT.AND P2, PT, R5, 0x1, PT ;  /* 0x000000010500780c */ /* 0x000fe20003f44270 */
[-C--:B------:R-:W-:Y:S01]  /*8560*/  FMUL R153, R24, R11.reuse ;  /* 0x0000000b18997220 */ /* 0x080fe20000400000 */
[----:B------:R-:W-:Y:S01]  /*8570*/  LEA R20, P0, R168, UR8, 0x2 ;  /* 0x00000008a8147c11 */ /* 0x000fe2000f8010ff */
[-C--:B------:R-:W-:Y:S01]  /*8580*/  FMUL R155, R25, R11.reuse ;  /* 0x0000000b199b7220 */ /* 0x080fe20000400000 */
[----:B------:R-:W-:Y:S01]  /*8590*/  ISETP.GT.AND P4, PT, R164, RZ, P2 ;  /* 0x000000ffa400720c */ /* 0x000fe20001784270 */
[----:B------:R-:W-:Y:S01]  /*85a0*/  IMAD.SHL.U32 R6, R18, 0x20, RZ ;  /* 0x0000002012067824 */ /* 0x000fe200078e00ff */
[----:B------:R-:W-:Y:S01]  /*85b0*/  LEA.HI.X R21, R168, UR9, R159, 0x2, P0 ;  /* 0x00000009a8157c11 */ /* 0x000fe200080f149f */
[-C--:B------:R-:W-:Y:S01]  /*85c0*/  FMUL R157, R26, R11.reuse ;  /* 0x0000000b1a9d7220 */ /* 0x080fe20000400000 */
[----:B------:R-:W-:Y:S01]  /*85d0*/  ISETP.GT.AND P1, PT, R164, 0x8, P1 ;  /* 0x00000008a400780c */ /* 0x000fe20000f24270 */
[-C--:B------:R-:W-:Y:S01]  /*85e0*/  FMUL R159, R28, R11.reuse ;  /* 0x0000000b1c9f7220 */ /* 0x080fe20000400000 */
[----:B------:R-:W-:Y:S01]  /*85f0*/  ISETP.GT.AND P0, PT, R5, 0x8, PT ;  /* 0x000000080500780c */ /* 0x000fe20003f04270 */
[----:B------:R0:W-:Y:S01]  /*8600*/  @P5 STG.E desc[UR16][R20.64], R153 ;  /* 0x0000009914005986 */ /* 0x0001e2000c101910 */
[-C--:B------:R-:W-:Y:S01]  /*8610*/  LEA R22, P5, R18, R20.reuse, 0x2 ;  /* 0x0000001412167211 */ /* 0x080fe200078a10ff */
[-C--:B------:R-:W-:Y:S01]  /*8620*/  FMUL R33, R33, R11.reuse ;  /* 0x0000000b21217220 */ /* 0x080fe20000400000 */
[----:B------:R-:W-:Y:S01]  /*8630*/  ISETP.GT.AND P2, PT, R164, 0x8, P2 ;  /* 0x00000008a400780c */ /* 0x000fe20001744270 */
[----:B------:R-:W-:Y:S01]  /*8640*/  FMUL R35, R35, R11 ;  /* 0x0000000b23237220 */ /* 0x000fe20000400000 */
[C-C-:B------:R-:W-:Y:S01]  /*8650*/  LEA.HI.X R23, R18.reuse, R21, R19.reuse, 0x2, P5 ;  /* 0x0000001512177211 */ /* 0x140fe200028f1413 */
[-C--:B------:R-:W-:Y:S01]  /*8660*/  FMUL R37, R37, R11.reuse ;  /* 0x0000000b25257220 */ /* 0x080fe20000400000 */
[----:B------:R-:W-:Y:S01]  /*8670*/  SHF.L.U64.HI R4, R18, 0x5, R19 ;  /* 0x0000000512047819 */ /* 0x000fe20000010213 */
[-C--:B------:R-:W-:Y:S01]  /*8680*/  FMUL R39, R39, R11.reuse ;  /* 0x0000000b27277220 */ /* 0x080fe20000400000 */
[----:B------:R-:W-:Y:S01]  /*8690*/  ISETP.GT.AND P5, PT, R164, RZ, P0 ;  /* 0x000000ffa400720c */ /* 0x000fe200007a4270 */
[----:B------:R1:W-:Y:S01]  /*86a0*/  @P4 STG.E desc[UR16][R22.64], R155 ;  /* 0x0000009b16004986 */ /* 0x0003e2000c101910 */
[C---:B------:R-:W-:Y:S01]  /*86b0*/  IADD3 R24, P4, R6.reuse, R20, RZ ;  /* 0x0000001406187210 */ /* 0x040fe20007f9e0ff */
[-C--:B0-----:R-:W-:Y:S01]  /*86c0*/  FMUL R153, R27, R11.reuse ;  /* 0x0000000b1b997220 */ /* 0x081fe20000400000 */
[----:B------:R-:W-:Y:S01]  /*86d0*/  IADD3 R26, P6, R6, R22, RZ ;  /* 0x00000016061a7210 */ /* 0x000fe20007fde0ff */
[----:B------:R0:W-:Y:S01]  /*86e0*/  @P1 STG.E desc[UR16][R20.64+0x20], R157 ;  /* 0x0000209d14001986 */ /* 0x0001e2000c101910 */
[----:B------:R-:W-:Y:S01]  /*86f0*/  ISETP.GT.AND P1, PT, R5, 0x9, PT ;  /* 0x000000090500780c */ /* 0x000fe20003f24270 */
[----:B------:R-:W-:Y:S01]  /*8700*/  IMAD.X R25, R4, 0x1, R21, P4 ;  /* 0x0000000104197824 */ /* 0x000fe200020e0615 */
[C---:B------:R-:W-:Y:S01]  /*8710*/  ISETP.GT.AND P0, PT, R164.reuse, 0x8, P0 ;  /* 0x00000008a400780c */ /* 0x040fe20000704270 */
[----:B------:R2:W-:Y:S01]  /*8720*/  @P2 STG.E desc[UR16][R22.64+0x20], R153 ;  /* 0x0000209916002986 */ /* 0x0005e2000c101910 */
[----:B------:R-:W-:Y:S01]  /*8730*/  ISETP.GT.AND P4, PT, R164, RZ, P1 ;  /* 0x000000ffa400720c */ /* 0x000fe20000f84270 */
[----:B------:R-:W-:Y:S01]  /*8740*/  IMAD.X R27, R4, 0x1, R23, P6 ;  /* 0x00000001041b7824 */ /* 0x000fe200030e0617 */
[----:B------:R-:W-:Y:S01]  /*8750*/  IADD3 R19, P2, R6, 0x20, RZ ;  /* 0x0000002006137810 */ /* 0x000fe20007f5e0ff */
[----:B------:R3:W-:Y:S01]  /*8760*/  @P5 STG.E desc[UR16][R24.64], R159 ;  /* 0x0000009f18005986 */ /* 0x0007e2000c101910 */
[-C--:B-1----:R-:W-:Y:S01]  /*8770*/  FMUL R155, R29, R11.reuse ;  /* 0x0000000b1d9b7220 */ /* 0x082fe20000400000 */
[----:B------:R-:W-:Y:S01]  /*8780*/  ISETP.GT.AND P1, PT, R164, 0x8, P1 ;  /* 0x00000008a400780c */ /* 0x000fe20000f24270 */
[----:B------:R-:W-:Y:S01]  /*8790*/  FMUL R41, R41, R11 ;  /* 0x0000000b29297220 */ /* 0x000fe20000400000 */
[----:B0-----:R-:W-:Y:S01]  /*87a0*/  IADD3 R20, P5, R19, R20, RZ ;  /* 0x0000001413147210 */ /* 0x001fe20007fbe0ff */
[----:B------:R-:W-:-:S02]  /*87b0*/  IMAD.X R18, RZ, RZ, R4, P2 ;  /* 0x000000ffff127224 */ /* 0x000fc400010e0604 */
[-C--:B------:R-:W-:Y:S01]  /*87c0*/  FMUL R157, R30, R11.reuse ;  /* 0x0000000b1e9d7220 */ /* 0x080fe20000400000 */
[----:B------:R-:W-:Y:S01]  /*87d0*/  ISETP.GT.AND P2, PT, R5, 0x10, PT ;  /* 0x000000100500780c */ /* 0x000fe20003f44270 */
[-C--:B--2---:R-:W-:Y:S01]  /*87e0*/  FMUL R153, R31, R11.reuse ;  /* 0x0000000b1f997220 */ /* 0x084fe20000400000 */
[----:B------:R-:W-:Y:S01]  /*87f0*/  IMAD.X R21, R18, 0x1, R21, P5 ;  /* 0x0000000112157824 */ /* 0x000fe200028e0615 */
[----:B------:R0:W-:Y:S01]  /*8800*/  @P4 STG.E desc[UR16][R26.64], R155 ;  /* 0x0000009b1a004986 */ /* 0x0001e2000c101910 */
[----:B------:R-:W-:Y:S01]  /*8810*/  IADD3 R22, P4, R19, R22, RZ ;  /* 0x0000001613167210 */ /* 0x000fe20007f9e0ff */
[-C--:B---3--:R-:W-:Y:S01]  /*8820*/  FMUL R159, R32, R11.reuse ;  /* 0x0000000b209f7220 */ /* 0x088fe20000400000 */
[----:B------:R-:W-:Y:S01]  /*8830*/  ISETP.GT.AND P5, PT, R164, RZ, P2 ;  /* 0x000000ffa400720c */ /* 0x000fe200017a4270 */
[----:B------:R1:W-:Y:S01]  /*8840*/  @P0 STG.E desc[UR16][R20.64], R157 ;  /* 0x0000009d14000986 */ /* 0x0003e2000c101910 */
[----:B------:R-:W-:Y:S01]  /*8850*/  ISETP.GT.AND P0, PT, R5, 0x11, PT ;  /* 0x000000110500780c */ /* 0x000fe20003f04270 */
[----:B------:R-:W-:Y:S01]  /*8860*/  IMAD.X R23, R18, 0x1, R23, P4 ;  /* 0x0000000112177824 */ /* 0x000fe200020e0617 */
[----:B------:R-:W-:Y:S01]  /*8870*/  IADD3 R28, P6, R6, R24, RZ ;  /* 0x00000018061c7210 */ /* 0x000fe20007fde0ff */
[-C--:B------:R-:W-:Y:S01]  /*8880*/  FMUL R43, R43, R11.reuse ;  /* 0x0000000b2b2b7220 */ /* 0x080fe20000400000 */
[----:B------:R-:W-:Y:S01]  /*8890*/  ISETP.GT.AND P4, PT, R164, RZ, P0 ;  /* 0x000000ffa400720c */ /* 0x000fe20000784270 */
[-C--:B------:R-:W-:Y:S01]  /*88a0*/  FMUL R45, R45, R11.reuse ;  /* 0x0000000b2d2d7220 */ /* 0x080fe20000400000 */
[----:B------:R2:W-:Y:S01]  /*88b0*/  @P1 STG.E desc[UR16][R22.64], R153 ;  /* 0x0000009916001986 */ /* 0x0005e2000c101910 */
[----:B------:R-:W-:Y:S01]  /*88c0*/  IMAD.X R29, R4, 0x1, R25, P6 ;  /* 0x00000001041d7824 */ /* 0x000fe200030e0619 */
[----:B------:R-:W-:Y:S01]  /*88d0*/  ISETP.GT.AND P1, PT, R164, 0x8, P2 ;  /* 0x00000008a400780c */ /* 0x000fe20001724270 */
[-C--:B0-----:R-:W-:Y:S01]  /*88e0*/  FMUL R155, R34, R11.reuse ;  /* 0x0000000b229b7220 */ /* 0x081fe20000400000 */
[----:B------:R-:W-:Y:S01]  /*88f0*/  IADD3 R30, P2, R6, R26, RZ ;  /* 0x0000001a061e7210 */ /* 0x000fe20007f5e0ff */
[-C--:B------:R-:W-:Y:S01]  /*8900*/  FMUL R47, R47, R11.reuse ;  /* 0x0000000b2f2f7220 */ /* 0x080fe20000400000 */
[----:B------:R-:W-:Y:S01]  /*8910*/  @P5 STG.E desc[UR16][R28.64], R159 ;  /* 0x0000009f1c005986 */ /* 0x000fe2000c101910 */
[----:B-1----:R-:W-:Y:S01]  /*8920*/  IADD3 R20, P5, R19, R24, RZ ;  /* 0x0000001813147210 */ /* 0x002fe20007fbe0ff */
[-C--:B------:R-:W-:Y:S01]  /*8930*/  FMUL R49, R49, R11.reuse ;  /* 0x0000000b31317220 */ /* 0x080fe20000400000 */
[----:B------:R-:W-:Y:S01]  /*8940*/  IMAD.X R31, R4, 0x1, R27, P2 ;  /* 0x00000001041f7824 */ /* 0x000fe200010e061b */
[----:B------:R-:W-:Y:S01]  /*8950*/  ISETP.GT.AND P0, PT, R164, 0x8, P0 ;  /* 0x00000008a400780c */ /* 0x000fe20000704270 */
[-C--:B------:R-:W-:Y:S01]  /*8960*/  FMUL R51, R51, R11.reuse ;  /* 0x0000000b33337220 */ /* 0x080fe20000400000 */
[----:B------:R-:W-:Y:S01]  /*8970*/  ISETP.GT.AND P2, PT, R5, 0x18, PT ;  /* 0x000000180500780c */ /* 0x000fe20003f44270 */
[----:B------:R-:W-:Y:S01]  /*8980*/  IMAD.X R21, R18, 0x1, R25, P5 ;  /* 0x0000000112157824 */ /* 0x000fe200028e0619 */
[----:B------:R0:W-:Y:S01]  /*8990*/  @P4 STG.E desc[UR16][R30.64], R33 ;  /* 0x000000211e004986 */ /* 0x0001e2000c101910 */
[----:B--2---:R-:W-:Y:S01]  /*89a0*/  IADD3 R22, P4, R19, R26, RZ ;  /* 0x0000001a13167210 */ /* 0x004fe20007f9e0ff */
[-C--:B------:R-:W-:Y:S01]  /*89b0*/  FMUL R153, R36, R11.reuse ;  /* 0x0000000b24997220 */ /* 0x080fe20000400000 */
        /* <DEDUP_REMOVED lines=22> */
[----:B------:R-:W-:Y:S01]  /*8b20*/  @P4 STG.E desc[UR16][R26.64], R37 ;  /* 0x000000251a004986 */ /* 0x000fe2000c101910 */
        /* <DEDUP_REMOVED lines=13> */
[-C--:B------:R-:W-:Y:S01]  /*8c00*/  FMUL R67, R67, R11.reuse ;  /* 0x0000000b43437220 */ /* 0x080fe20000400000 */
[----:B------:R-:W-:Y:S01]  /*8c10*/  IADD3 R30, P2, R6, R26, RZ ;  /* 0x0000001a061e7210 */ /* 0x000fe20007f5e0ff */
[-C--:B0-----:R-:W-:Y:S01]  /*8c20*/  FMUL R33, R42, R11.reuse ;  /* 0x0000000b2a217220 */ /* 0x081fe20000400000 */
[----:B------:R0:W-:Y:S01]  /*8c30*/  @P5 STG.E desc[UR16][R28.64], R35 ;  /* 0x000000231c005986 */ /* 0x0001e2000c101910 */
[----:B------:R-:W-:Y:S01]  /*8c40*/  IADD3 R20, P5, R19, R24, RZ ;  /* 0x0000001813147210 */ /* 0x000fe20007fbe0ff */
[-C--:B------:R-:W-:Y:S01]  /*8c50*/  FMUL R69, R69, R11.reuse ;  /* 0x0000000b45457220 */ /* 0x080fe20000400000 */
[----:B------:R-:W-:Y:S01]  /*8c60*/  IMAD.X R31, R4, 0x1, R27, P2 ;  /* 0x00000001041f7824 */ /* 0x000fe200010e061b */
[----:B------:R-:W-:Y:S01]  /*8c70*/  ISETP.GT.AND P0, PT, R164, 0x8, P0 ;  /* 0x00000008a400780c */ /* 0x000fe20000704270 */
[-C--:B------:R-:W-:Y:S01]  /*8c80*/  FMUL R71, R71, R11.reuse ;  /* 0x0000000b47477220 */ /* 0x080fe20000400000 */
[----:B------:R-:W-:Y:S01]  /*8c90*/  ISETP.GT.AND P2, PT, R5, 0x28, PT ;  /* 0x000000280500780c */ /* 0x000fe20003f44270 */
[----:B------:R-:W-:Y:S01]  /*8ca0*/  IMAD.X R21, R18, 0x1, R25, P5 ;  /* 0x0000000112157824 */ /* 0x000fe200028e0619 */
[----:B------:R-:W-:Y:S01]  /*8cb0*/  @P4 STG.E desc[UR16][R30.64], R41 ;  /* 0x000000291e004986 */ /* 0x000fe2000c101910 */
[----:B-1----:R-:W-:Y:S01]  /*8cc0*/  IADD3 R22, P4, R19, R26, RZ ;  /* 0x0000001a13167210 */ /* 0x002fe20007f9e0ff */
[-C--:B------:R-:W-:Y:S01]  /*8cd0*/  FMUL R73, R73, R11.reuse ;  /* 0x0000000b49497220 */ /* 0x080fe20000400000 */
[----:B------:R-:W-:Y:S01]  /*8ce0*/  ISETP.GT.AND P5, PT, R164, RZ, P2 ;  /* 0x000000ffa400720c */ /* 0x000fe200017a4270 */
[----:B------:R1:W-:Y:S01]  /*8cf0*/  @P1 STG.E desc[UR16][R20.64], R33 ;  /* 0x0000002114001986 */ /* 0x0003e2000c101910 */
[----:B------:R-:W-:Y:S01]  /*8d00*/  ISETP.GT.AND P1, PT, R5, 0x29, PT ;  /* 0x000000290500780c */ /* 0x000fe20003f24270 */
[----:B------:R-:W-:Y:S01]  /*8d10*/  IMAD.X R23, R18, 0x1, R27, P4 ;  /* 0x0000000112177824 */ /* 0x000fe200020e061b */
[----:B------:R-:W-:Y:S01]  /*8d20*/  IADD3 R24, P6, R6, R28, RZ ;  /* 0x0000001c06187210 */ /* 0x000fe20007fde0ff */
[-C--:B0-----:R-:W-:Y:S01]  /*8d30*/  FMUL R35, R44, R11.reuse ;  /* 0x0000000b2c237220 */ /* 0x081fe20000400000 */
[----:B------:R-:W-:Y:S01]  /*8d40*/  ISETP.GT.AND P4, PT, R164, RZ, P1 ;  /* 0x000000ffa400720c */ /* 0x000fe20000f84270 */
[-C--:B------:R-:W-:Y:S01]  /*8d50*/  FMUL R75, R75, R11.reuse ;  /* 0x0000000b4b4b7220 */ /* 0x080fe20000400000 */
[----:B------:R0:W-:Y:S01]  /*8d60*/  @P0 STG.E desc[UR16][R22.64], R43 ;  /* 0x0000002b16000986 */ /* 0x0001e2000c101910 */
[----:B------:R-:W-:Y:S01]  /*8d70*/  IMAD.X R25, R4, 0x1, R29, P6 ;  /* 0x0000000104197824 */ /* 0x000fe200030e061d */
[----:B------:R-:W-:Y:S01]  /*8d80*/  ISETP.GT.AND P0, PT, R164, 0x8, P2 ;  /* 0x00000008a400780c */ /* 0x000fe20001704270 */
[-C--:B------:R-:W-:Y:S01]  /*8d90*/  FMUL R77, R77, R11.reuse ;  /* 0x0000000b4d4d7220 */ /* 0x080fe20000400000 */
[----:B------:R-:W-:Y:S01]  /*8da0*/  IADD3 R26, P2, R6, R30, RZ ;  /* 0x0000001e061a7210 */ /* 0x000fe20007f5e0ff */
[-C--:B-1----:R-:W-:Y:S01]  /*8db0*/  FMUL R33, R46, R11.reuse ;  /* 0x0000000b2e217220 */ /* 0x082fe20000400000 */
        /* <DEDUP_REMOVED lines=9> */
[----:B0-----:R-:W-:Y:S01]  /*8e50*/  IADD3 R22, P4, R19, R30, RZ ;  /* 0x0000001e13167210 */ /* 0x001fe20007f9e0ff */
[-C--:B------:R-:W-:Y:S01]  /*8e60*/  FMUL R83, R83, R11.reuse ;  /* 0x0000000b53537220 */ /* 0x080fe20000400000 */
[----:B------:R-:W-:Y:S01]  /*8e70*/  ISETP.GT.AND P5, PT, R164, RZ, P2 ;  /* 0x000000ffa400720c */ /* 0x000fe200017a4270 */
[----:B------:R0:W-:Y:S01]  /*8e80*/  @P0 STG.E desc[UR16][R20.64], R33 ;  /* 0x0000002114000986 */ /* 0x0001e2000c101910 */
[----:B------:R-:W-:Y:S01]  /*8e90*/  ISETP.GT.AND P0, PT, R5, 0x31, PT ;  /* 0x000000310500780c */ /* 0x000fe20003f04270 */
[----:B------:R-:W-:Y:S01]  /*8ea0*/  IMAD.X R23, R18, 0x1, R31, P4 ;  /* 0x0000000112177824 */ /* 0x000fe200020e061f */
[----:B------:R-:W-:Y:S01]  /*8eb0*/  IADD3 R28, P6, R6, R24, RZ ;  /* 0x00000018061c7210 */ /* 0x000fe20007fde0ff */
[-C--:B-1----:R-:W-:Y:S01]  /*8ec0*/  FMUL R35, R48, R11.reuse ;  /* 0x0000000b30237220 */ /* 0x082fe20000400000 */
        /* <DEDUP_REMOVED lines=112> */
[----:B------:R-:W-:Y:S01]  /*95d0*/  ISETP.GT.AND P2, PT, R5, 0x58, PT ;  /* 0x000000580500780c */ /* 0x000fe20003f44270 */
[-C--:B------:R-:W-:Y:S01]  /*95e0*/  FMUL R131, R131, R11.reuse ;  /* 0x0000000b83837220 */ /* 0x080fe20000400000 */
[----:B------:R-:W-:Y:S01]  /*95f0*/  ISETP.GT.AND P0, PT, R164, 0x8, P0 ;  /* 0x00000008a400780c */ /* 0x000fe20000704270 */
[----:B------:R-:W-:Y:S01]  /*9600*/  IMAD.X R21, R18, 0x1, R25, P5 ;  /* 0x0000000112157824 */ /* 0x000fe200028e0619 */
[----:B------:R-:W-:Y:S01]  /*9610*/  @P4 STG.E desc[UR16][R30.64], R65 ;  /* 0x000000411e004986 */ /* 0x000fe2000c101910 */
[----:B------:R-:W-:Y:S01]  /*9620*/  ISETP.GT.AND P5, PT, R164, RZ, P2 ;  /* 0x000000ffa400720c */ /* 0x000fe200017a4270 */
[-C--:B------:R-:W-:Y:S01]  /*9630*/  FMUL R133, R133, R11.reuse ;  /* 0x0000000b85857220 */ /* 0x080fe20000400000 */
[----:B-1----:R-:W-:Y:S01]  /*9640*/  IADD3 R22, P4, R19, R26, RZ ;  /* 0x0000001a13167210 */ /* 0x002fe20007f9e0ff */
[----:B------:R1:W-:Y:S01]  /*9650*/  @P1 STG.E desc[UR16][R20.64], R33 ;  /* 0x0000002114001986 */ /* 0x0003e2000c101910 */
[----:B------:R-:W-:Y:S01]  /*9660*/  IADD3 R24, P6, R6, R28, RZ ;  /* 0x0000001c06187210 */ /* 0x000fe20007fde0ff */
[-C--:B0-----:R-:W-:Y:S01]  /*9670*/  FMUL R35, R68, R11.reuse ;  /* 0x0000000b44237220 */ /* 0x081fe20000400000 */
[----:B------:R-:W-:Y:S01]  /*9680*/  ISETP.GT.AND P1, PT, R5, 0x59, PT ;  /* 0x000000590500780c */ /* 0x000fe20003f24270 */
[----:B------:R-:W-:Y:S01]  /*9690*/  IMAD.X R23, R18, 0x1, R27, P4 ;  /* 0x0000000112177824 */ /* 0x000fe200020e061b */
[----:B------:R-:W-:Y:S01]  /*96a0*/  ISETP.GT.AND P2, PT, R164, 0x8, P2 ;  /* 0x00000008a400780c */ /* 0x000fe20001744270 */
[----:B------:R-:W-:Y:S01]  /*96b0*/  IMAD.X R25, R4, 0x1, R29, P6 ;  /* 0x0000000104197824 */ /* 0x000fe200030e061d */
[----:B------:R-:W-:Y:S01]  /*96c0*/  ISETP.GT.AND P4, PT, R164, RZ, P1 ;  /* 0x000000ffa400720c */ /* 0x000fe20000f84270 */
[-C--:B------:R-:W-:Y:S01]  /*96d0*/  FMUL R135, R135, R11.reuse ;  /* 0x0000000b87877220 */ /* 0x080fe20000400000 */
[----:B------:R0:W-:Y:S01]  /*96e0*/  @P0 STG.E desc[UR16][R22.64], R67 ;  /* 0x0000004316000986 */ /* 0x0001e2000c101910 */
[----:B------:R-:W-:Y:S01]  /*96f0*/  IADD3 R26, P0, R6, R30, RZ ;  /* 0x0000001e061a7210 */ /* 0x000fe20007f1e0ff */
[-C--:B------:R-:W-:Y:S01]  /*9700*/  FMUL R137, R137, R11.reuse ;  /* 0x0000000b89897220 */ /* 0x080fe20000400000 */
[----:B------:R-:W-:Y:S01]  /*9710*/  ISETP.GT.AND P1, PT, R164, 0x8, P1 ;  /* 0x00000008a400780c */ /* 0x000fe20000f24270 */
[----:B------:R2:W-:Y:S01]  /*9720*/  @P5 STG.E desc[UR16][R24.64], R35 ;  /* 0x0000002318005986 */ /* 0x0005e2000c101910 */
[----:B-1----:R-:W-:Y:S01]  /*9730*/  IADD3 R20, P5, R19, R28, RZ ;  /* 0x0000001c13147210 */ /* 0x002fe20007fbe0ff */
[----:B------:R-:W-:Y:S01]  /*9740*/  IMAD.X R27, R4, 0x1, R31, P0 ;  /* 0x00000001041b7824 */ /* 0x000fe200000e061f */
[----:B------:R-:W-:Y:S01]  /*9750*/  ISETP.GT.AND P0, PT, R5, 0x60, PT ;  /* 0x000000600500780c */ /* 0x000fe20003f04270 */
[-C--:B------:R-:W-:Y:S01]  /*9760*/  FMUL R33, R70, R11.reuse ;  /* 0x0000000b46217220 */ /* 0x080fe20000400000 */
[----:B------:R-:W-:Y:S01]  /*9770*/  IADD3 R28, P6, R6, R24, RZ ;  /* 0x00000018061c7210 */ /* 0x000fe20007fde0ff */
[----:B------:R-:W-:Y:S01]  /*9780*/  IMAD.X R21, R18, 0x1, R29, P5 ;  /* 0x0000000112157824 */ /* 0x000fe200028e061d */
[----:B------:R-:W-:Y:S01]  /*9790*/  @P4 STG.E desc[UR16][R26.64], R69 ;  /* 0x000000451a004986 */ /* 0x000fe2000c101910 */
[----:B0-----:R-:W-:Y:S01]  /*97a0*/  IADD3 R22, P5, R19, R30, RZ ;  /* 0x0000001e13167210 */ /* 0x001fe20007fbe0ff */
[----:B------:R-:W-:Y:S01]  /*97b0*/  FMUL R139, R139, R11 ;  /* 0x0000000b8b8b7220 */ /* 0x000fe20000400000 */
[----:B------:R-:W-:Y:S01]  /*97c0*/  ISETP.GT.AND P4, PT, R164, RZ, P0 ;  /* 0x000000ffa400720c */ /* 0x000fe20000784270 */
[----:B------:R0:W-:Y:S01]  /*97d0*/  @P2 STG.E desc[UR16][R20.64], R33 ;  /* 0x0000002114002986 */ /* 0x0001e2000c101910 */
[----:B------:R-:W-:Y:S01]  /*97e0*/  ISETP.GT.AND P2, PT, R5, 0x61, PT ;  /* 0x000000610500780c */ /* 0x000fe20003f44270 */
[----:B------:R-:W-:-:S02]  /*97f0*/  IMAD.X R23, R18, 0x1, R31, P5 ;  /* 0x0000000112177824 */ /* 0x000fc400028e061f */
[-C--:B--2---:R-:W-:Y:S01]  /*9800*/  FMUL R35, R72, R11.reuse ;  /* 0x0000000b48237220 */ /* 0x084fe20000400000 */
[----:B------:R-:W-:Y:S01]  /*9810*/  IMAD.X R29, R4, 0x1, R25, P6 ;  /* 0x00000001041d7824 */ /* 0x000fe200030e0619 */
[----:B------:R-:W-:Y:S01]  /*9820*/  ISETP.GT.AND P5, PT, R164, RZ, P2 ;  /* 0x000000ffa400720c */ /* 0x000fe200017a4270 */
[-C--:B------:R-:W-:Y:S01]  /*9830*/  FMUL R141, R141, R11.reuse ;  /* 0x0000000b8d8d7220 */ /* 0x080fe20000400000 */
[----:B------:R1:W-:Y:S01]  /*9840*/  @P1 STG.E desc[UR16][R22.64], R71 ;  /* 0x0000004716001986 */ /* 0x0003e2000c101910 */
[----:B------:R-:W-:Y:S01]  /*9850*/  IADD3 R30, P1, R6, R26, RZ ;  /* 0x0000001a061e7210 */ /* 0x000fe20007f3e0ff */
[-C--:B------:R-:W-:Y:S01]  /*9860*/  FMUL R143, R143, R11.reuse ;  /* 0x0000000b8f8f7220 */ /* 0x080fe20000400000 */
[----:B------:R-:W-:Y:S01]  /*9870*/  ISETP.GT.AND P0, PT, R164, 0x8, P0 ;  /* 0x00000008a400780c */ /* 0x000fe20000704270 */
[-C--:B------:R-:W-:Y:S01]  /*9880*/  FMUL R145, R145, R11.reuse ;  /* 0x0000000b91917220 */ /* 0x080fe20000400000 */
[----:B------:R2:W-:Y:S01]  /*9890*/  @P4 STG.E desc[UR16][R28.64], R35 ;  /* 0x000000231c004986 */ /* 0x0005e2000c101910 */
[----:B0-----:R-:W-:Y:S01]  /*98a0*/  IADD3 R20, P4, R19, R24, RZ ;  /* 0x0000001813147210 */ /* 0x001fe20007f9e0ff */
[----:B------:R-:W-:Y:S01]  /*98b0*/  IMAD.X R31, R4, 0x1, R27, P1 ;  /* 0x00000001041f7824 */ /* 0x000fe200008e061b */
[----:B------:R-:W-:Y:S01]  /*98c0*/  ISETP.GT.AND P1, PT, R5, 0x68, PT ;  /* 0x000000680500780c */ /* 0x000fe20003f24270 */
[-C--:B------:R-:W-:Y:S01]  /*98d0*/  FMUL R33, R74, R11.reuse ;  /* 0x0000000b4a217220 */ /* 0x080fe20000400000 */
[----:B------:R-:W-:Y:S01]  /*98e0*/  ISETP.GT.AND P2, PT, R164, 0x8, P2 ;  /* 0x00000008a400780c */ /* 0x000fe20001744270 */
        /* <DEDUP_REMOVED lines=9> */
[-C--:B--2---:R-:W-:Y:S01]  /*9980*/  FMUL R35, R76, R11.reuse ;  /* 0x0000000b4c237220 */ /* 0x084fe20000400000 */
[----:B------:R-:W-:Y:S01]  /*9990*/  ISETP.GT.AND P5, PT, R164, RZ, P0 ;  /* 0x000000ffa400720c */ /* 0x000fe200007a4270 */
[-C--:B------:R-:W-:Y:S01]  /*99a0*/  FMUL R149, R149, R11.reuse ;  /* 0x0000000b95957220 */ /* 0x080fe20000400000 */
[----:B------:R1:W-:Y:S01]  /*99b0*/  @P2 STG.E desc[UR16][R22.64], R75 ;  /* 0x0000004b16002986 */ /* 0x0003e2000c101910 */
[----:B------:R-:W-:Y:S01]  /*99c0*/  IMAD.X R25, R4, 0x1, R29, P6 ;  /* 0x0000000104197824 */ /* 0x000fe200030e061d */
[----:B------:R-:W-:Y:S01]  /*99d0*/  IADD3 R26, P2, R6, R30, RZ ;  /* 0x0000001e061a7210 */ /* 0x000fe20007f5e0ff */
[-C--:B------:R-:W-:Y:S01]  /*99e0*/  FMUL R151, R151, R11.reuse ;  /* 0x0000000b97977220 */ /* 0x080fe20000400000 */
[----:B------:R-:W-:Y:S01]  /*99f0*/  ISETP.GT.AND P1, PT, R164, 0x8, P1 ;  /* 0x00000008a400780c */ /* 0x000fe20000f24270 */
[----:B0-----:R-:W-:Y:S01]  /*9a00*/  FMUL R33, R78, R11 ;  /* 0x0000000b4e217220 */ /* 0x001fe20000400000 */
[----:B------:R0:W-:Y:S01]  /*9a10*/  @P4 STG.E desc[UR16][R24.64], R35 ;  /* 0x0000002318004986 */ /* 0x0001e2000c101910 */
[----:B------:R-:W-:Y:S01]  /*9a20*/  IADD3 R20, P4, R19, R28, RZ ;  /* 0x0000001c13147210 */ /* 0x000fe20007f9e0ff */
[----:B------:R-:W-:Y:S01]  /*9a30*/  IMAD.X R27, R4, 0x1, R31, P2 ;  /* 0x00000001041b7824 */ /* 0x000fe200010e061f */
[----:B------:R-:W-:-:S02]  /*9a40*/  ISETP.GT.AND P2, PT, R5, 0x70, PT ;  /* 0x000000700500780c */ /* 0x000fc40003f44270 */
[----:B------:R-:W-:Y:S01]  /*9a50*/  ISETP.GT.AND P0, PT, R164, 0x8, P0 ;  /* 0x00000008a400780c */ /* 0x000fe20000704270 */
[----:B------:R-:W-:Y:S01]  /*9a60*/  IMAD.X R21, R18, 0x1, R29, P4 ;  /* 0x0000000112157824 */ /* 0x000fe200020e061d */
[----:B------:R-:W-:Y:S01]  /*9a70*/  @P5 STG.E desc[UR16][R26.64], R77 ;  /* 0x0000004d1a005986 */ /* 0x000fe2000c101910 */
[----:B-1----:R-:W-:Y:S02]  /*9a80*/  IADD3 R22, P5, R19, R30, RZ ;  /* 0x0000001e13167210 */ /* 0x002fe40007fbe0ff */
[----:B------:R-:W-:Y:S01]  /*9a90*/  ISETP.GT.AND P4, PT, R164, RZ, P2 ;  /* 0x000000ffa400720c */ /* 0x000fe20001784270 */
[----:B------:R1:W-:Y:S01]  /*9aa0*/  @P1 STG.E desc[UR16][R20.64], R33 ;  /* 0x0000002114001986 */ /* 0x0003e2000c101910 */
[----:B------:R-:W-:Y:S01]  /*9ab0*/  ISETP.GT.AND P1, PT, R5, 0x71, PT ;  /* 0x000000710500780c */ /* 0x000fe20003f24270 */
[----:B------:R-:W-:Y:S01]  /*9ac0*/  IMAD.X R23, R18, 0x1, R31, P5 ;  /* 0x0000000112177824 */ /* 0x000fe200028e061f */
[----:B------:R-:W-:Y:S01]  /*9ad0*/  IADD3 R28, P6, R6, R24, RZ ;  /* 0x00000018061c7210 */ /* 0x000fe20007fde0ff */
[----:B0-----:R-:W-:Y:S01]  /*9ae0*/  FMUL R35, R80, R11 ;  /* 0x0000000b50237220 */ /* 0x001fe20000400000 */
[----:B------:R-:W-:-:S02]  /*9af0*/  ISETP.GT.AND P5, PT, R164, RZ, P1 ;  /* 0x000000ffa400720c */ /* 0x000fc40000fa4270 */
[----:B------:R0:W-:Y:S01]  /*9b00*/  @P0 STG.E desc[UR16][R22.64], R79 ;  /* 0x0000004f16000986 */ /* 0x0001e2000c101910 */
[----:B------:R-:W-:Y:S01]  /*9b10*/  IMAD.X R29, R4, 0x1, R25, P6 ;  /* 0x00000001041d7824 */ /* 0x000fe200030e0619 */
[----:B------:R-:W-:Y:S02]  /*9b20*/  IADD3 R30, P0, R6, R26, RZ ;  /* 0x0000001a061e7210 */ /* 0x000fe40007f1e0ff */
[----:B------:R-:W-:Y:S01]  /*9b30*/  ISETP.GT.AND P2, PT, R164, 0x8, P2 ;  /* 0x00000008a400780c */ /* 0x000fe20001744270 */
[----:B-1----:R-:W-:Y:S01]  /*9b40*/  FMUL R33, R82, R11 ;  /* 0x0000000b52217220 */ /* 0x002fe20000400000 */
[----:B------:R1:W-:Y:S01]  /*9b50*/  @P4 STG.E desc[UR16][R28.64], R35 ;  /* 0x000000231c004986 */ /* 0x0003e2000c101910 */
[----:B------:R-:W-:Y:S01]  /*9b60*/  IADD3 R20, P4, R19, R24, RZ ;  /* 0x0000001813147210 */ /* 0x000fe20007f9e0ff */
[----:B------:R-:W-:Y:S01]  /*9b70*/  IMAD.X R31, R4, 0x1, R27, P0 ;  /* 0x00000001041f7824 */ /* 0x000fe200000e061b */
[----:B------:R-:W-:Y:S02]  /*9b80*/  ISETP.GT.AND P0, PT, R5, 0x78, PT ;  /* 0x000000780500780c */ /* 0x000fe40003f04270 */
[----:B------:R-:W-:Y:S01]  /*9b90*/  ISETP.GT.AND P1, PT, R164, 0x8, P1 ;  /* 0x00000008a400780c */ /* 0x000fe20000f24270 */
[----:B------:R-:W-:Y:S01]  /*9ba0*/  IMAD.X R21, R18, 0x1, R25, P4 ;  /* 0x0000000112157824 */ /* 0x000fe200020e0619 */
[----:B------:R-:W-:Y:S01]  /*9bb0*/  @P5 STG.E desc[UR16][R30.64], R81 ;  /* 0x000000511e005986 */ /* 0x000fe2000c101910 */
[----:B0-----:R-:W-:-:S02]  /*9bc0*/  IADD3 R22, P5, R19, R26, RZ ;  /* 0x0000001a13167210 */ /* 0x001fc40007fbe0ff */
[----:B------:R-:W-:Y:S01]  /*9bd0*/  ISETP.GT.AND P4, PT, R164, RZ, P0 ;  /* 0x000000ffa400720c */ /* 0x000fe20000784270 */
[----:B------:R0:W-:Y:S01]  /*9be0*/  @P2 STG.E desc[UR16][R20.64], R33 ;  /* 0x0000002114002986 */ /* 0x0001e2000c101910 */
[----:B------:R-:W-:Y:S01]  /*9bf0*/  ISETP.GT.AND P2, PT, R5, 0x79, PT ;  /* 0x000000790500780c */ /* 0x000fe20003f44270 */
[----:B------:R-:W-:Y:S01]  /*9c00*/  IMAD.X R23, R18, 0x1, R27, P5 ;  /* 0x0000000112177824 */ /* 0x000fe200028e061b */
[----:B------:R-:W-:Y:S01]  /*9c10*/  IADD3 R24, P6, R6, R28, RZ ;  /* 0x0000001c06187210 */ /* 0x000fe20007fde0ff */
[----:B-1----:R-:W-:Y:S01]  /*9c20*/  FMUL R35, R84, R11 ;  /* 0x0000000b54237220 */ /* 0x002fe20000400000 */
[----:B------:R-:W-:Y:S02]  /*9c30*/  ISETP.GT.AND P5, PT, R164, RZ, P2 ;  /* 0x000000ffa400720c */ /* 0x000fe400017a4270 */
[----:B------:R1:W-:Y:S01]  /*9c40*/  @P1 STG.E desc[UR16][R22.64], R83 ;  /* 0x0000005316001986 */ /* 0x0003e2000c101910 */
[----:B------:R-:W-:Y:S01]  /*9c50*/  IMAD.X R25, R4, 0x1, R29, P6 ;  /* 0x0000000104197824 */ /* 0x000fe200030e061d */
[----:B------:R-:W-:-:S02]  /*9c60*/  IADD3 R26, P1, R6, R30, RZ ;  /* 0x0000001e061a7210 */ /* 0x000fc40007f3e0ff */
[----:B------:R-:W-:Y:S01]  /*9c70*/  ISETP.GT.AND P0, PT, R164, 0x8, P0 ;  /* 0x00000008a400780c */ /* 0x000fe20000704270 */
[----:B0-----:R-:W-:Y:S01]  /*9c80*/  FMUL R33, R86, R11 ;  /* 0x0000000b56217220 */ /* 0x001fe20000400000 */
[----:B------:R0:W-:Y:S01]  /*9c90*/  @P4 STG.E desc[UR16][R24.64], R35 ;  /* 0x0000002318004986 */ /* 0x0001e2000c101910 */
[----:B------:R-:W-:Y:S01]  /*9ca0*/  IADD3 R20, P4, R19, R28, RZ ;  /* 0x0000001c13147210 */ /* 0x000fe20007f9e0ff */
[----:B------:R-:W-:Y:S01]  /*9cb0*/  IMAD.X R27, R4, 0x1, R31, P1 ;  /* 0x00000001041b7824 */ /* 0x000fe200008e061f */
[----:B------:R-:W-:Y:S02]  /*9cc0*/  ISETP.GT.AND P1, PT, R5, 0x80, PT ;  /* 0x000000800500780c */ /* 0x000fe40003f24270 */
[----:B------:R-:W-:Y:S01]  /*9cd0*/  ISETP.GT.AND P2, PT, R164, 0x8, P2 ;  /* 0x00000008a400780c */ /* 0x000fe20001744270 */
[----:B------:R-:W-:Y:S01]  /*9ce0*/  IMAD.X R21, R18, 0x1, R29, P4 ;  /* 0x0000000112157824 */ /* 0x000fe200020e061d */
[----:B------:R-:W-:Y:S01]  /*9cf0*/  @P5 STG.E desc[UR16][R26.64], R85 ;  /* 0x000000551a005986 */ /* 0x000fe2000c101910 */
[----:B-1----:R-:W-:-:S02]  /*9d00*/  IADD3 R22, P5, R19, R30, RZ ;  /* 0x0000001e13167210 */ /* 0x002fc40007fbe0ff */
[----:B------:R-:W-:Y:S01]  /*9d10*/  ISETP.GT.AND P4, PT, R164, RZ, P1 ;  /* 0x000000ffa400720c */ /* 0x000fe20000f84270 */
[----:B------:R1:W-:Y:S01]  /*9d20*/  @P0 STG.E desc[UR16][R20.64], R33 ;  /* 0x0000002114000986 */ /* 0x0003e2000c101910 */
[----:B------:R-:W-:Y:S01]  /*9d30*/  ISETP.GT.AND P0, PT, R5, 0x81, PT ;  /* 0x000000810500780c */ /* 0x000fe20003f04270 */
[----:B------:R-:W-:Y:S01]  /*9d40*/  IMAD.X R23, R18, 0x1, R31, P5 ;  /* 0x0000000112177824 */ /* 0x000fe200028e061f */
[----:B------:R-:W-:Y:S01]  /*9d50*/  IADD3 R28, P6, R6, R24, RZ ;  /* 0x00000018061c7210 */ /* 0x000fe20007fde0ff */
[----:B0-----:R-:W-:Y:S01]  /*9d60*/  FMUL R35, R88, R11 ;  /* 0x0000000b58237220 */ /* 0x001fe20000400000 */
[----:B------:R-:W-:Y:S02]  /*9d70*/  ISETP.GT.AND P5, PT, R164, RZ, P0 ;  /* 0x000000ffa400720c */ /* 0x000fe400007a4270 */
[----:B------:R0:W-:Y:S01]  /*9d80*/  @P2 STG.E desc[UR16][R22.64], R87 ;  /* 0x0000005716002986 */ /* 0x0001e2000c101910 */
[----:B------:R-:W-:Y:S01]  /*9d90*/  IMAD.X R29, R4, 0x1, R25, P6 ;  /* 0x00000001041d7824 */ /* 0x000fe200030e0619 */
[----:B------:R-:W-:-:S02]  /*9da0*/  IADD3 R30, P2, R6, R26, RZ ;  /* 0x0000001a061e7210 */ /* 0x000fc40007f5e0ff */
        /* <DEDUP_REMOVED lines=249> */
[----:B------:R-:W-:-:S02]  /*ad40*/  ISETP.GT.AND P4, PT, R164, RZ, P2 ;  /* 0x000000ffa400720c */ /* 0x000fc40001784270 */
[----:B0-----:R-:W-:Y:S01]  /*ad50*/  IADD3 R22, P5, R19, R26, RZ ;  /* 0x0000001a13167210 */ /* 0x001fe20007fbe0ff */
[----:B------:R0:W-:Y:S01]  /*ad60*/  @P1 STG.E desc[UR16][R20.64], R33 ;  /* 0x0000002114001986 */ /* 0x0001e2000c101910 */
[----:B------:R-:W-:Y:S01]  /*ad70*/  IADD3 R24, P6, R6, R28, RZ ;  /* 0x0000001c06187210 */ /* 0x000fe20007fde0ff */
[-C--:B-1----:R-:W-:Y:S01]  /*ad80*/  FMUL R35, R140, R11.reuse ;  /* 0x0000000b8c237220 */ /* 0x082fe20000400000 */
[----:B------:R-:W-:Y:S01]  /*ad90*/  ISETP.GT.AND P1, PT, R5, 0xe9, PT ;  /* 0x000000e90500780c */ /* 0x000fe20003f24270 */
[----:B------:R-:W-:Y:S01]  /*ada0*/  IMAD.X R23, R18, 0x1, R27, P5 ;  /* 0x0000000112177824 */ /* 0x000fe200028e061b */
[----:B------:R-:W-:Y:S01]  /*adb0*/  ISETP.GT.AND P2, PT, R164, 0x8, P2 ;  /* 0x00000008a400780c */ /* 0x000fe20001744270 */
[----:B------:R-:W-:Y:S01]  /*adc0*/  IMAD.X R25, R4, 0x1, R29, P6 ;  /* 0x0000000104197824 */ /* 0x000fe200030e061d */
[----:B------:R-:W-:Y:S02]  /*add0*/  ISETP.GT.AND P5, PT, R164, RZ, P1 ;  /* 0x000000ffa400720c */ /* 0x000fe40000fa4270 */
[----:B------:R1:W-:Y:S01]  /*ade0*/  @P0 STG.E desc[UR16][R22.64], R139 ;  /* 0x0000008b16000986 */ /* 0x0003e2000c101910 */
[----:B------:R-:W-:Y:S01]  /*adf0*/  IADD3 R26, P0, R6, R30, RZ ;  /* 0x0000001e061a7210 */ /* 0x000fe20007f1e0ff */
[----:B0-----:R-:W-:-:S02]  /*ae00*/  FMUL R33, R142, R11 ;  /* 0x0000000b8e217220 */ /* 0x001fc40000400000 */
[----:B------:R0:W-:Y:S01]  /*ae10*/  @P4 STG.E desc[UR16][R24.64], R35 ;  /* 0x0000002318004986 */ /* 0x0001e2000c101910 */
[----:B------:R-:W-:Y:S01]  /*ae20*/  IADD3 R20, P4, R19, R28, RZ ;  /* 0x0000001c13147210 */ /* 0x000fe20007f9e0ff */
[----:B------:R-:W-:Y:S01]  /*ae30*/  IMAD.X R27, R4, 0x1, R31, P0 ;  /* 0x00000001041b7824 */ /* 0x000fe200000e061f */
[----:B------:R-:W-:Y:S02]  /*ae40*/  ISETP.GT.AND P0, PT, R5, 0xf0, PT ;  /* 0x000000f00500780c */ /* 0x000fe40003f04270 */
        /* <DEDUP_REMOVED lines=13> */
[----:B------:R-:W-:Y:S02]  /*af20*/  ISETP.GT.AND P6, PT, R164, 0x8, P0 ;  /* 0x00000008a400780c */ /* 0x000fe400007c4270 */
[----:B------:R-:W-:Y:S01]  /*af30*/  IADD3 R30, P0, R6, R26, RZ ;  /* 0x0000001a061e7210 */ /* 0x000fe20007f1e0ff */
[----:B-1----:R-:W-:Y:S01]  /*af40*/  FMUL R33, R146, R11 ;  /* 0x0000000b92217220 */ /* 0x002fe20000400000 */
[----:B------:R1:W-:Y:S01]  /*af50*/  @P4 STG.E desc[UR16][R28.64], R35 ;  /* 0x000000231c004986 */ /* 0x0003e2000c101910 */
[----:B------:R-:W-:Y:S02]  /*af60*/  IADD3 R20, P1, R19, R24, RZ ;  /* 0x0000001813147210 */ /* 0x000fe40007f3e0ff */
[----:B------:R-:W-:Y:S01]  /*af70*/  IMAD.X R31, R4, 0x1, R27, P0 ;  /* 0x00000001041f7824 */ /* 0x000fe200000e061b */
[----:B------:R-:W-:-:S02]  /*af80*/  ISETP.GT.AND P0, PT, R5, 0xf8, PT ;  /* 0x000000f80500780c */ /* 0x000fc40003f04270 */
[C---:B0-----:R-:W-:Y:S01]  /*af90*/  IADD3 R22, P4, R19.reuse, R26, RZ ;  /* 0x0000001a13167210 */ /* 0x041fe20007f9e0ff */
[----:B------:R-:W-:Y:S01]  /*afa0*/  IMAD.X R21, R18, 0x1, R25, P1 ;  /* 0x0000000112157824 */ /* 0x000fe200008e0619 */
[----:B------:R-:W-:Y:S01]  /*afb0*/  @P5 STG.E desc[UR16][R30.64], R145 ;  /* 0x000000911e005986 */ /* 0x000fe2000c101910 */
[-C--:B------:R-:W-:Y:S02]  /*afc0*/  IADD3 R24, P5, R6, R28.reuse, RZ ;  /* 0x0000001c06187210 */ /* 0x080fe40007fbe0ff */
[----:B------:R-:W-:Y:S01]  /*afd0*/  IMAD.X R23, R18, 0x1, R27, P4 ;  /* 0x0000000112177824 */ /* 0x000fe200020e061b */
[----:B-1----:R-:W-:Y:S01]  /*afe0*/  IADD3 R28, P4, R19, R28, RZ ;  /* 0x0000001c131c7210 */ /* 0x002fe20007f9e0ff */
[----:B------:R0:W-:Y:S01]  /*aff0*/  @P6 STG.E desc[UR16][R20.64], R33 ;  /* 0x0000002114006986 */ /* 0x0001e2000c101910 */
[----:B------:R-:W-:Y:S01]  /*b000*/  ISETP.GT.AND P1, PT, R5, 0xf9, PT ;  /* 0x000000f90500780c */ /* 0x000fe20003f24270 */
[--C-:B------:R-:W-:Y:S01]  /*b010*/  IMAD.X R25, R4, 0x1, R29.reuse, P5 ;  /* 0x0000000104197824 */ /* 0x100fe200028e061d */
[----:B------:R-:W-:Y:S01]  /*b020*/  ISETP.GT.AND P2, PT, R164, 0x8, P2 ;  /* 0x00000008a400780c */ /* 0x000fe20001744270 */
[----:B------:R-:W-:Y:S01]  /*b030*/  IMAD.X R29, R18, 0x1, R29, P4 ;  /* 0x00000001121d7824 */ /* 0x000fe200020e061d */
[----:B------:R-:W-:-:S02]  /*b040*/  ISETP.GT.AND P6, PT, R164, RZ, P0 ;  /* 0x000000ffa400720c */ /* 0x000fc400007c4270 */
[-C--:B------:R-:W-:Y:S02]  /*b050*/  IADD3 R26, P5, R6, R30.reuse, RZ ;  /* 0x0000001e061a7210 */ /* 0x080fe40007fbe0ff */
[C---:B------:R-:W-:Y:S02]  /*b060*/  ISETP.GT.AND P4, PT, R164.reuse, RZ, P1 ;  /* 0x000000ffa400720c */ /* 0x040fe40000f84270 */
[----:B------:R-:W-:Y:S01]  /*b070*/  ISETP.GT.AND P0, PT, R164, 0x8, P0 ;  /* 0x00000008a400780c */ /* 0x000fe20000704270 */
[--C-:B------:R-:W-:Y:S01]  /*b080*/  IMAD.X R27, R4, 0x1, R31.reuse, P5 ;  /* 0x00000001041b7824 */ /* 0x100fe200028e061f */
[----:B------:R-:W-:Y:S01]  /*b090*/  ISETP.GT.AND P1, PT, R164, 0x8, P1 ;  /* 0x00000008a400780c */ /* 0x000fe20000f24270 */
[-C--:B0-----:R-:W-:Y:S01]  /*b0a0*/  FMUL R21, R150, R11.reuse ;  /* 0x0000000b96157220 */ /* 0x081fe20000400000 */
[----:B------:R-:W-:Y:S01]  /*b0b0*/  IADD3 R4, P5, R19, R30, RZ ;  /* 0x0000001e13047210 */ /* 0x000fe20007fbe0ff */
[----:B------:R-:W-:Y:S01]  /*b0c0*/  FMUL R19, R148, R11 ;  /* 0x0000000b94137220 */ /* 0x000fe20000400000 */
[----:B------:R0:W-:Y:S03]  /*b0d0*/  @P2 STG.E desc[UR16][R22.64], R147 ;  /* 0x0000009316002986 */ /* 0x0001e6000c101910 */
[----:B------:R-:W-:Y:S01]  /*b0e0*/  IMAD.X R5, R18, 0x1, R31, P5 ;  /* 0x0000000112057824 */ /* 0x000fe200028e061f */
[----:B------:R0:W-:Y:S04]  /*b0f0*/  @P6 STG.E desc[UR16][R24.64], R19 ;  /* 0x0000001318006986 */ /* 0x0001e8000c101910 */
[----:B------:R0:W-:Y:S04]  /*b100*/  @P4 STG.E desc[UR16][R26.64], R149 ;  /* 0x000000951a004986 */ /* 0x0001e8000c101910 */
[----:B------:R0:W-:Y:S04]  /*b110*/  @P0 STG.E desc[UR16][R28.64], R21 ;  /* 0x000000151c000986 */ /* 0x0001e8000c101910 */
[----:B------:R0:W-:Y:S02]  /*b120*/  @P1 STG.E desc[UR16][R4.64], R151 ;  /* 0x0000009704001986 */ /* 0x0001e4000c101910 */
.L_x_277:
[----:B------:R-:W-:Y:S05]  /*b130*/  BSYNC B0 ;  /* 0x0000000000007941 */ /* 0x000fea0003800000 */
.L_x_25:
[C---:B------:R-:W-:Y:S01]  /*b140*/  LEA R2, P0, R8.reuse, R2, 0x1 ;  /* 0x0000000208027211 */ /* 0x040fe200078008ff */
[----:B------:R-:W-:Y:S01]  /*b150*/  ULDC.64 UR8, c[0x0][0x750] ;  /* 0x0001d40000087ab9 */ /* 0x000fe20000000a00 */
[----:B0---4-:R-:W-:Y:S01]  /*b160*/  IMAD.U32 R4, RZ, RZ, UR13 ;  /* 0x0000000dff047e24 */ /* 0x011fe2000f8e00ff */
[----:B------:R-:W-:Y:S01]  /*b170*/  PRMT R18, RZ, 0x7610, R18 ;  /* 0x00007610ff127816 */ /* 0x000fe20000000012 */
[----:B------:R-:W-:Y:S01]  /*b180*/  IMAD.MOV.U32 R6, RZ, RZ, -0x1 ;  /* 0xffffffffff067424 */ /* 0x000fe200078e00ff */
[----:B------:R-:W-:Y:S01]  /*b190*/  LEA.HI.X R3, R8, R3, R0, 0x1, P0 ;  /* 0x0000000308037211 */ /* 0x000fe200000f0c00 */
[----:B------:R0:W-:Y:S01]  /*b1a0*/  SYNCS.ARRIVE.TRANS64.A1T0 RZ, [R4+UR19], RZ ;  /* 0x000000ff04ff79a7 */ /* 0x0001e20008100013 */
[----:B------:R-:W-:Y:S01]  /*b1b0*/  ISETP.GE.U32.AND P0, PT, R2, UR8, PT ;  /* 0x0000000802007c0c */ /* 0x000fe2000bf06070 */
[----:B------:R-:W-:-:S03]  /*b1c0*/  IMAD.MOV.U32 R5, RZ, RZ, -0x1 ;  /* 0xffffffffff057424 */ /* 0x000fc600078e00ff */
[----:B------:R-:W-:Y:S01]  /*b1d0*/  ISETP.GE.U32.AND.EX P0, PT, R3, UR9, PT, P0 ;  /* 0x0000000903007c0c */ /* 0x000fe2000bf06100 */
[----:B0-----:R-:W-:-:S12]  /*b1e0*/  IMAD.MOV.U32 R4, RZ, RZ, -0x1 ;  /* 0xffffffffff047424 */ /* 0x001fd800078e00ff */
[----:B------:R-:W-:Y:S05]  /*b1f0*/  @P0 BRA `(.L_x_278) ;  /* 0x0000000400600947 */ /* 0x000fea0003800000 */
[----:B------:R-:W0:Y:S01]  /*b200*/  S2R R28, SR_CTAID.X ;  /* 0x00000000001c7919 */ /* 0x000e220000002500 */
[----:B---3--:R-:W3:Y:S01]  /*b210*/  LDC.64 R22, c[0x0][0x728] ;  /* 0x0001ca00ff167b82 */ /* 0x008ee20000000a00 */
[----:B------:R-:W-:Y:S01]  /*b220*/  ULDC UR8, c[0x0][0x150] ;  /* 0x0000540000087ab9 */ /* 0x000fe20000000800 */
[----:B------:R-:W-:Y:S01]  /*b230*/  IMAD.MOV.U32 R20, RZ, RZ, R2 ;  /* 0x000000ffff147224 */ /* 0x000fe200078e0002 */
[----:B------:R-:W4:Y:S01]  /*b240*/  S2R R30, SR_CTAID.Y ;  /* 0x00000000001e7919 */ /* 0x000f220000002600 */
[----:B------:R-:W-:-:S04]  /*b250*/  IMAD.MOV.U32 R21, RZ, RZ, R3 ;  /* 0x000000ffff157224 */ /* 0x000fc800078e0003 */
[----:B------:R-:W1:Y:S08]  /*b260*/  LDC R31, c[0x0][0x144] ;  /* 0x00005100ff1f7b82 */ /* 0x000e700000000800 */
[----:B------:R-:W1:Y:S08]  /*b270*/  LDC R6, c[0x0][0x730] ;  /* 0x0001cc00ff067b82 */ /* 0x000e700000000800 */
[----:B------:R-:W1:Y:S01]  /*b280*/  LDC.64 R26, c[0x0][0x720] ;  /* 0x0001c800ff1a7b82 */ /* 0x000e620000000a00 */
[----:B---3--:R-:W-:-:S04]  /*b290*/  ISETP.NE.U32.AND P0, PT, R22, RZ, PT ;  /* 0x000000ff1600720c */ /* 0x008fc80003f05070 */
[----:B------:R-:W-:Y:S02]  /*b2a0*/  ISETP.NE.AND.EX P0, PT, R23, RZ, PT, P0 ;  /* 0x000000ff1700720c */ /* 0x000fe40003f05300 */
[----:B0-----:R-:W-:-:S05]  /*b2b0*/  I2FP.F32.U32 R4, R28 ;  /* 0x0000001c00047245 */ /* 0x001fca0000201000 */
[----:B------:R-:W-:-:S04]  /*b2c0*/  FMUL R4, R4, UR8 ;  /* 0x0000000804047c20 */ /* 0x000fc80008400000 */
[----:B------:R0:W3:Y:S02]  /*b2d0*/  F2I.U32.TRUNC.NTZ R29, R4 ;  /* 0x00000004001d7305 */ /* 0x0000e4000020f000 */
[----:B----4-:R-:W-:Y:S05]  /*b2e0*/  @!P0 BRA `(.L_x_279) ;  /* 0x0000000000288947 */ /* 0x010fea0003800000 */
[----:B------:R-:W4:Y:S02]  /*b2f0*/  LDC R5, c[0x0][0x734] ;  /* 0x0001cd00ff057b82 */ /* 0x000f240000000800 */
[----:B----4-:R-:W-:-:S05]  /*b300*/  IADD3 R21, P0, R2, R5, RZ ;  /* 0x0000000502157210 */ /* 0x010fca0007f1e0ff */
[----:B------:R-:W-:-:S04]  /*b310*/  IMAD.X R25, RZ, RZ, R3, P0 ;  /* 0x000000ffff197224 */ /* 0x000fc800000e0603 */
[----:B0-----:R-:W-:-:S04]  /*b320*/  IMAD.WIDE.U32 R4, R25, R22, RZ ;  /* 0x0000001619047225 */ /* 0x001fc800078e00ff */
[----:B------:R-:W-:-:S04]  /*b330*/  IMAD.WIDE.U32 R18, P0, R21, R23, R4 ;  /* 0x0000001715127225 */ /* 0x000fc80007800004 */
[----:B------:R-:W-:-:S04]  /*b340*/  IMAD.WIDE.U32 R4, R21, R22, RZ ;  /* 0x0000001615047225 */ /* 0x000fc800078e00ff */
[----:B------:R-:W-:Y:S01]  /*b350*/  IMAD.X R21, RZ, RZ, RZ, P0 ;  /* 0x000000ffff157224 */ /* 0x000fe200000e06ff */
[----:B------:R-:W-:Y:S01]  /*b360*/  IADD3 RZ, P0, R5, R18, RZ ;  /* 0x0000001205ff7210 */ /* 0x000fe20007f1e0ff */
[----:B------:R-:W-:-:S04]  /*b370*/  IMAD.MOV.U32 R20, RZ, RZ, R19 ;  /* 0x000000ffff147224 */ /* 0x000fc800078e0013 */
[----:B------:R-:W-:-:S08]  /*b380*/  IMAD.WIDE.U32.X R20, R25, R23, R20, P0 ;  /* 0x0000001719147225 */ /* 0x000fd000000e0414 */
.L_x_279:
[-CC-:B-1----:R-:W-:Y:S01]  /*b390*/  SHF.R.U64 R24, R20, R6.reuse, R21.reuse ;  /* 0x0000000614187219 */ /* 0x182fe20000001215 */
[----:B--2---:R-:W1:Y:S01]  /*b3a0*/  LDC.64 R34, c[0x0][0x740] ;  /* 0x0001d000ff227b82 */ /* 0x004e620000000a00 */
[----:B0-----:R-:W-:Y:S01]  /*b3b0*/  SHF.R.U32.HI R4, RZ, R6, R21 ;  /* 0x00000006ff047219 */ /* 0x001fe20000011615 */
[----:B---3--:R-:W-:Y:S01]  /*b3c0*/  IMAD.MOV R29, RZ, RZ, -R29 ;  /* 0x000000ffff1d7224 */ /* 0x008fe200078e0a1d */
[----:B------:R-:W-:Y:S01]  /*b3d0*/  IADD3 R19, P0, RZ, -R24, RZ ;  /* 0x80000018ff137210 */ /* 0x000fe20007f1e0ff */
[----:B------:R-:W-:Y:S01]  /*b3e0*/  ULDC UR8, c[0x0][0x154] ;  /* 0x0000550000087ab9 */ /* 0x000fe20000000800 */
[----:B------:R-:W-:Y:S02]  /*b3f0*/  IMAD.MOV.U32 R21, RZ, RZ, 0x1 ;  /* 0x00000001ff157424 */ /* 0x000fe400078e00ff */
[----:B------:R-:W-:Y:S01]  /*b400*/  IMAD R29, R31, R29, R28 ;  /* 0x0000001d1f1d7224 */ /* 0x000fe200078e021c */
[----:B------:R-:W0:Y:S01]  /*b410*/  LDC R18, c[0x0][0x718] ;  /* 0x0001c600ff127b82 */ /* 0x000e220000000800 */
[----:B------:R-:W-:-:S04]  /*b420*/  IMAD.X R5, RZ, RZ, ~R4, P0 ;  /* 0x000000ffff057224 */ /* 0x000fc800000e0e04 */
[-C--:B------:R-:W-:Y:S02]  /*b430*/  IMAD R6, R5, R26.reuse, RZ ;  /* 0x0000001a05067224 */ /* 0x080fe400078e02ff */
[C---:B------:R-:W-:Y:S01]  /*b440*/  IMAD.WIDE.U32 R4, R19.reuse, R26, R2 ;  /* 0x0000001a13047225 */ /* 0x040fe200078e0002 */
[----:B------:R-:W2:Y:S03]  /*b450*/  LDC R20, c[0x0][0x708] ;  /* 0x0001c200ff147b82 */ /* 0x000ea60000000800 */
[----:B------:R-:W-:Y:S01]  /*b460*/  IMAD R19, R19, R27, R6 ;  /* 0x0000001b13137224 */ /* 0x000fe200078e0206 */
[----:B------:R-:W-:-:S03]  /*b470*/  I2FP.F32.U32 R6, R30 ;  /* 0x0000001e00067245 */ /* 0x000fc60000201000 */
[----:B------:R-:W-:Y:S01]  /*b480*/  IMAD.IADD R5, R5, 0x1, R19 ;  /* 0x0000000105057824 */ /* 0x000fe200078e0213 */
[----:B------:R-:W3:Y:S01]  /*b490*/  LDC R32, c[0x0][0x758] ;  /* 0x0001d600ff207b82 */ /* 0x000ee20000000800 */
[----:B-1----:R-:W-:Y:S01]  /*b4a0*/  ISETP.NE.U32.AND P0, PT, R34, RZ, PT ;  /* 0x000000ff2200720c */ /* 0x002fe20003f05070 */
[----:B------:R-:W-:-:S03]  /*b4b0*/  IMAD.MOV.U32 R19, RZ, RZ, -0x1 ;  /* 0xffffffffff137424 */ /* 0x000fc600078e00ff */
[----:B------:R-:W-:-:S03]  /*b4c0*/  ISETP.NE.AND.EX P0, PT, R35, RZ, PT, P0 ;  /* 0x000000ff2300720c */ /* 0x000fc60003f05300 */
[----:B------:R-:W1:Y:S01]  /*b4d0*/  LDC R27, c[0x0][0x148] ;  /* 0x00005200ff1b7b82 */ /* 0x000e620000000800 */
[-CC-:B0-----:R-:W-:Y:S02]  /*b4e0*/  SHF.R.U64 R22, R4, R18.reuse, R5.reuse ;  /* 0x0000001204167219 */ /* 0x181fe40000001205 */
[----:B------:R-:W-:Y:S01]  /*b4f0*/  SHF.R.U32.HI R5, RZ, R18, R5 ;  /* 0x00000012ff057219 */ /* 0x000fe20000011605 */
[----:B------:R-:W-:-:S04]  /*b500*/  FMUL R18, R6, UR8 ;  /* 0x0000000806127c20 */ /* 0x000fc80008400000 */
[----:B------:R-:W0:Y:S01]  /*b510*/  LDC R28, c[0x0][0x700] ;  /* 0x0001c000ff1c7b82 */ /* 0x000e220000000800 */
[----:B------:R4:W0:Y:S01]  /*b520*/  F2I.U32.TRUNC.NTZ R25, R18 ;  /* 0x0000001200197305 */ /* 0x000822000020f000 */
[-CC-:B--2---:R-:W-:Y:S02]  /*b530*/  SHF.R.U64 R6, R22, R20.reuse, R5.reuse ;  /* 0x0000001416067219 */ /* 0x184fe40000001205 */
[----:B------:R-:W-:-:S04]  /*b540*/  SHF.R.U32.HI R5, RZ, R20, R5 ;  /* 0x00000014ff057219 */ /* 0x000fc80000011605 */
[----:B------:R-:W2:Y:S01]  /*b550*/  LDC R33, c[0x0][0x748] ;  /* 0x0001d200ff217b82 */ /* 0x000ea20000000800 */
[-CC-:B---3--:R-:W-:Y:S02]  /*b560*/  SHF.R.U64 R26, R6, R32.reuse, R5.reuse ;  /* 0x00000020061a7219 */ /* 0x188fe40000001205 */
[-C--:B------:R-:W-:Y:S02]  /*b570*/  SHF.L.U32 R19, R19, R32.reuse, RZ ;  /* 0x0000002013137219 */ /* 0x080fe400000006ff */
[-C--:B------:R-:W-:Y:S01]  /*b580*/  SHF.R.U32.HI R5, RZ, R32.reuse, R5 ;  /* 0x00000020ff057219 */ /* 0x080fe20000011605 */
[----:B------:R-:W-:Y:S01]  /*b590*/  IMAD.MOV.U32 R4, RZ, RZ, R26 ;  /* 0x000000ffff047224 */ /* 0x000fe200078e001a */
[----:B------:R-:W-:Y:S01]  /*b5a0*/  SHF.L.U32 R32, R21, R32, RZ ;  /* 0x0000002015207219 */ /* 0x000fe200000006ff */
[----:B------:R-:W3:Y:S01]  /*b5b0*/  LDC R36, c[0x0][0x738] ;  /* 0x0001ce00ff247b82 */ /* 0x000ee20000000800 */
[----:B------:R-:W-:-:S07]  /*b5c0*/  LOP3.LUT R31, RZ, R19, RZ, 0x33, !PT ;  /* 0x00000013ff1f7212 */ /* 0x000fce00078e33ff */
[----:B------:R-:W0:Y:S01]  /*b5d0*/  LDC R37, c[0x0][0x710] ;  /* 0x0001c400ff257b82 */ /* 0x000e220000000800 */
[----:B----4-:R-:W-:Y:S05]  /*b5e0*/  @!P0 BRA `(.L_x_280) ;  /* 0x0000000000288947 */ /* 0x010fea0003800000 */
[----:B------:R-:W4:Y:S02]  /*b5f0*/  LDC R21, c[0x0][0x74c] ;  /* 0x0001d300ff157b82 */ /* 0x000f240000000800 */
[----:B----4-:R-:W-:-:S05]  /*b600*/  IADD3 R21, P0, R26, R21, RZ ;  /* 0x000000151a157210 */ /* 0x010fca0007f1e0ff */
        /* <DEDUP_REMOVED lines=8> */
.L_x_280:
[----:B--2---:R-:W-:Y:S01]  /*b690*/  SHF.R.U64 R4, R4, R33, R5 ;  /* 0x0000002104047219 */ /* 0x004fe20000001205 */
[----:B0-----:R-:W-:Y:S01]  /*b6a0*/  VIADD R21, R28, 0xffffffff ;  /* 0xffffffff1c157836 */ /* 0x001fe20000000000 */
[----:B------:R-:W-:Y:S01]  /*b6b0*/  LOP3.LUT R19, R6, R31, RZ, 0xc0, !PT ;  /* 0x0000001f06137212 */ /* 0x000fe200078ec0ff */
[----:B------:R-:W-:Y:S02]  /*b6c0*/  IMAD.MOV R25, RZ, RZ, -R25 ;  /* 0x000000ffff197224 */ /* 0x000fe400078e0a19 */
[----:B------:R-:W-:Y:S02]  /*b6d0*/  IMAD.MOV R5, RZ, RZ, -R4 ;  /* 0x000000ffff057224 */ /* 0x000fe400078e0a04 */
[----:B------:R-:W-:Y:S01]  /*b6e0*/  IMAD R6, R32, R4, R19 ;  /* 0x0000000420067224 */ /* 0x000fe200078e0213 */
[----:B------:R-:W-:Y:S01]  /*b6f0*/  LOP3.LUT R19, R22, R21, RZ, 0xc0, !PT ;  /* 0x0000001516137212 */ /* 0x000fe200078ec0ff */
[----:B-1----:R-:W-:Y:S02]  /*b700*/  @P3 IMAD R29, R27, R25, R30 ;  /* 0x000000191b1d3224 */ /* 0x002fe400078e021e */
[----:B---3--:R-:W-:-:S02]  /*b710*/  IMAD R4, R5, R36, R26 ;  /* 0x0000002405047224 */ /* 0x008fc400078e021a */
[----:B------:R-:W-:Y:S02]  /*b720*/  IMAD R6, R6, R37, R29 ;  /* 0x0000002506067224 */ /* 0x000fe400078e021d */
[----:B------:R-:W-:Y:S02]  /*b730*/  IMAD R19, R4, R28, R19 ;  /* 0x0000001c04137224 */ /* 0x000fe400078e0213 */
[----:B------:R-:W-:Y:S02]  /*b740*/  IMAD.MOV.U32 R18, RZ, RZ, 0x1 ;  /* 0x00000001ff127424 */ /* 0x000fe400078e00ff */
[----:B------:R-:W-:Y:S01]  /*b750*/  IMAD.MOV.U32 R4, RZ, RZ, R24 ;  /* 0x000000ffff047224 */ /* 0x000fe200078e0018 */
[----:B------:R-:W-:Y:S02]  /*b760*/  SEL R5, R19, R6, !P3 ;  /* 0x0000000613057207 */ /* 0x000fe40005800000 */
[----:B------:R-:W-:-:S07]  /*b770*/  SEL R6, R6, R19, !P3 ;  /* 0x0000001306067207 */ /* 0x000fce0005800000 */
.L_x_278:
[----:B------:R-:W-:Y:S02]  /*b780*/  LOP3.LUT P0, RZ, R18, 0xff, RZ, 0xc0, !PT ;  /* 0x000000ff12ff7812 */ /* 0x000fe4000780c0ff */
[----:B------:R-:W-:-:S11]  /*b790*/  LOP3.LUT R163, R163, 0x1, RZ, 0x3c, !PT ;  /* 0x00000001a3a37812 */ /* 0x000fd600078e3cff */
[----:B------:R-:W-:Y:S05]  /*b7a0*/  @P0 BRA `(.L_x_281) ;  /* 0xffffff5c00400947 */ /* 0x000fea000383ffff */
[----:B------:R-:W-:Y:S05]  /*b7b0*/  EXIT ;  /* 0x000000000000794d */ /* 0x000fea0003800000 */
.L_x_13:
[----:B------:R-:W-:-:S08]  /*b7c0*/  ISETP.NE.AND P0, PT, R12, RZ, PT ;  /* 0x000000ff0c00720c */ /* 0x000fd00003f05270 */
[----:B-----5:R-:W0:-:S00]  /*b7d0*/  USETMAXREG.DEALLOC.CTAPOOL 0x28 ;  /* 0x00000028000079c8 */ /* 0x020e0000080e0500 */
[----:B------:R-:W-:Y:S05]  /*b7e0*/  @P0 EXIT ;  /* 0x000000000000094d */ /* 0x000fea0003800000 */
[----:B0-----:R-:W-:Y:S01]  /*b7f0*/  LOP3.LUT P0, RZ, R15, 0xff, RZ, 0xc0, !PT ;  /* 0x000000ff0fff7812 */ /* 0x001fe2000780c0ff */
[----:B------:R-:W-:Y:S02]  /*b800*/  IMAD.MOV.U32 R12, RZ, RZ, 0x1 ;  /* 0x00000001ff0c7424 */ /* 0x000fe400078e00ff */
[----:B------:R-:W-:-:S10]  /*b810*/  IMAD.MOV.U32 R15, RZ, RZ, RZ ;  /* 0x000000ffff0f7224 */ /* 0x000fd400078e00ff */
[----:B------:R-:W-:Y:S05]  /*b820*/  @!P0 BRA `(.L_x_282) ;  /* 0x0000000c00408947 */ /* 0x000fea0003800000 */
[----:B------:R-:W-:Y:S01]  /*b830*/  LOP3.LUT P0, RZ, R13, 0x1f, RZ, 0xc0, !PT ;  /* 0x0000001f0dff7812 */ /* 0x000fe2000780c0ff */
[----:B------:R-:W-:Y:S01]  /*b840*/  ULDC UR5, c[0x0][0x758] ;  /* 0x0001d60000057ab9 */ /* 0x000fe20000000800 */
[----:B------:R-:W-:Y:S01]  /*b850*/  UMOV UR7, 0xffffffff ;  /* 0xffffffff00077882 */ /* 0x000fe20000000000 */
[----:B------:R-:W-:Y:S01]  /*b860*/  BSSY B0, `(.L_x_282) ;  /* 0x00000cc000007945 */ /* 0x000fe20003800000 */
[----:B------:R-:W-:Y:S01]  /*b870*/  USHF.L.U32 UR7, UR7, UR5, URZ ;  /* 0x0000000507077299 */ /* 0x000fe2000800063f */
[C---:B------:R-:W-:Y:S01]  /*b880*/  ISETP.NE.AND P2, PT, R14.reuse, RZ, PT ;  /* 0x000000ff0e00720c */ /* 0x040fe20003f45270 */
[----:B------:R-:W-:Y:S01]  /*b890*/  IMAD.MOV.U32 R12, RZ, RZ, 0x1 ;  /* 0x00000001ff0c7424 */ /* 0x000fe200078e00ff */
[----:B------:R-:W-:Y:S01]  /*b8a0*/  ISETP.NE.OR P0, PT, R14, RZ, !P0 ;  /* 0x000000ff0e00720c */ /* 0x000fe20004705670 */
[----:B------:R-:W-:Y:S01]  /*b8b0*/  IMAD.MOV.U32 R14, RZ, RZ, 0x1 ;  /* 0x00000001ff0e7424 */ /* 0x000fe200078e00ff */
[----:B------:R-:W-:Y:S01]  /*b8c0*/  LOP3.LUT R13, R7, 0x2, RZ, 0xfc, !PT ;  /* 0x00000002070d7812 */ /* 0x000fe200078efcff */
[----:B------:R-:W-:Y:S01]  /*b8d0*/  IMAD.MOV.U32 R15, RZ, RZ, RZ ;  /* 0x000000ffff0f7224 */ /* 0x000fe200078e00ff */
[----:B------:R-:W-:Y:S01]  /*b8e0*/  ULDC UR4, c[0x0][0x700] ;  /* 0x0001c00000047ab9 */ /* 0x000fe20000000800 */
[----:B------:R-:W-:Y:S01]  /*b8f0*/  UMOV UR8, 0x1 ;  /* 0x0000000100087882 */ /* 0x000fe20000000000 */
[----:B------:R-:W-:-:S02]  /*b900*/  UIADD3 UR21, UR6, 0x1, URZ ;  /* 0x0000000106157890 */ /* 0x000fc4000fffe03f */
[----:B------:R-:W-:Y:S02]  /*b910*/  UIADD3 UR4, UR4, -0x1, URZ ;  /* 0xffffffff04047890 */ /* 0x000fe4000fffe03f */
[----:B------:R-:W-:Y:S02]  /*b920*/  USHF.L.U32 UR5, UR8, UR5, URZ ;  /* 0x0000000508057299 */ /* 0x000fe4000800063f */
[----:B------:R-:W-:Y:S01]  /*b930*/  ULOP3.LUT UR7, URZ, UR7, URZ, 0x33, !UPT ;  /* 0x000000073f077292 */ /* 0x000fe2000f8e333f */
[----:B------:R-:W-:-:S11]  /*b940*/  ULDC.64 UR32, c[0x0][0x198] ;  /* 0x0000660000207ab9 */ /* 0x000fd60000000a00 */
.L_x_294:
[----:B------:R-:W-:-:S03]  /*b950*/  UMOV UR8, 0xffffffff ;  /* 0xffffffff00087882 */ /* 0x000fc60000000000 */
[----:B------:R-:W-:Y:S05]  /*b960*/  BRA.DIV UR8, `(.L_x_283) ;  /* 0x0000001208407947 */ /* 0x000fea000b800000 */
[----:B------:R-:W-:-:S13]  /*b970*/  ELECT P1, URZ, PT ;  /* 0x00000000003f782f */ /* 0x000fda0003820000 */
.L_x_309:
[----:B------:R-:W0:Y:S01]  /*b980*/  LDC R10, c[0x0][0x604] ;  /* 0x00018100ff0a7b82 */ /* 0x000e220000000800 */
[----:B------:R-:W-:Y:S01]  /*b990*/  BSSY B1, `(.L_x_284) ;  /* 0x0000045000017945 */ /* 0x000fe20003800000 */
[----:B0-----:R-:W-:-:S13]  /*b9a0*/  ISETP.LT.OR P1, PT, R10, 0x1, !P1 ;  /* 0x000000010a00780c */ /* 0x001fda0004f21670 */
[----:B------:R-:W-:Y:S05]  /*b9b0*/  @P1 BRA `(.L_x_285) ;  /* 0x0000000400081947 */ /* 0x000fea0003800000 */
[----:B------:R-:W-:Y:S01]  /*b9c0*/  IMAD.SHL.U32 R17, R5, 0x100, RZ ;  /* 0x0000010005117824 */ /* 0x000fe200078e00ff */
[----:B------:R-:W-:Y:S01]  /*b9d0*/  CS2R R20, SRZ ;  /* 0x0000000000147805 */ /* 0x000fe2000001ff00 */
[----:B------:R-:W-:Y:S02]  /*b9e0*/  IMAD.SHL.U32 R24, R6, 0x40, RZ ;  /* 0x0000004006187824 */ /* 0x000fe400078e00ff */
[----:B------:R-:W-:Y:S02]  /*b9f0*/  IMAD.U32 R22, RZ, RZ, UR21 ;  /* 0x00000015ff167e24 */ /* 0x000fe4000f8e00ff */
[----:B------:R-:W-:Y:S02]  /*ba00*/  IMAD.MOV.U32 R5, RZ, RZ, R12 ;  /* 0x000000ffff057224 */ /* 0x000fe400078e000c */
[----:B------:R-:W-:Y:S02]  /*ba10*/  IMAD.MOV.U32 R10, RZ, RZ, R15 ;  /* 0x000000ffff0a7224 */ /* 0x000fe400078e000f */
[----:B------:R-:W-:-:S07]  /*ba20*/  IMAD.MOV.U32 R23, RZ, RZ, RZ ;  /* 0x000000ffff177224 */ /* 0x000fce00078e00ff */
.L_x_289:
[----:B------:R-:W0:Y:S01]  /*ba30*/  S2R R16, SR_CgaCtaId ;  /* 0x0000000000107919 */ /* 0x000e220000008800 */
[----:B------:R-:W-:-:S04]  /*ba40*/  MOV R11, 0x400 ;  /* 0x00000400000b7802 */ /* 0x000fc80000000f00 */
[----:B0-----:R-:W-:Y:S02]  /*ba50*/  LEA R19, R16, R11, 0x18 ;  /* 0x0000000b10137211 */ /* 0x001fe400078ec0ff */
[----:B------:R-:W-:Y:S01]  /*ba60*/  SHF.L.U32 R11, R5, 0x1f, RZ ;  /* 0x0000001f050b7819 */ /* 0x000fe200000006ff */
[----:B------:R-:W0:Y:S02]  /*ba70*/  @!P2 LDC R16, c[0x0][0x640] ;  /* 0x00019000ff10ab82 */ /* 0x000e240000000800 */
[----:B------:R-:W-:-:S04]  /*ba80*/  IMAD R18, R10, 0x8, R19 ;  /* 0x000000080a127824 */ /* 0x000fc800078e0213 */
[----:B------:R-:W1:Y:S02]  /*ba90*/  SYNCS.PHASECHK.TRANS64.TRYWAIT P1, [R18+URZ+0x30], R11 ;  /* 0x0000300b120075a7 */ /* 0x000e64000802017f */
[----:B-1----:R-:W-:Y:S05]  /*baa0*/  @!P1 BRA `(.L_x_286) ;  /* 0x0000001000109947 */ /* 0x002fea0003800000 */
.L_x_310:
[----:B-1----:R-:W-:Y:S01]  /*bab0*/  PRMT R11, R13, 0x9910, RZ ;  /* 0x000099100d0b7816 */ /* 0x002fe200000000ff */
[----:B0-----:R0:W-:Y:S03]  /*bac0*/  @!P2 SYNCS.ARRIVE.TRANS64 RZ, [R18+URZ], R16 ;  /* 0x0000001012ffa9a7 */ /* 0x0011e6000800003f */
[----:B------:R-:W-:-:S13]  /*bad0*/  ISETP.NE.AND P1, PT, R11, 0x2, PT ;  /* 0x000000020b00780c */ /* 0x000fda0003f25270 */
[----:B0-----:R-:W-:Y:S05]  /*bae0*/  @P1 BRA `(.L_x_287) ;  /* 0x0000000000041947 */ /* 0x001fea0003800000 */
[----:B------:R-:W-:Y:S01]  /*baf0*/  BPT.TRAP 0x1 ;  /* 0x000000040000795c */ /* 0x000fe20000300000 */
.L_x_287:
[----:B------:R-:W-:Y:S05]  /*bb00*/  @P0 BRA `(.L_x_288) ;  /* 0x0000000000040947 */ /* 0x000fea0003800000 */
[----:B------:R-:W-:Y:S01]  /*bb10*/  BPT.TRAP 0x1 ;  /* 0x000000040000795c */ /* 0x000fe20000300000 */
.L_x_288:
[--C-:B------:R-:W-:Y:S01]  /*bb20*/  IMAD R11, R10, 0x1000, R19.reuse ;  /* 0x000010000a0b7824 */ /* 0x100fe200078e0213 */
[----:B------:R-:W-:Y:S01]  /*bb30*/  R2UR UR25, R18 ;  /* 0x00000000121972ca */ /* 0x000fe200000e0000 */
[----:B------:R-:W-:Y:S01]  /*bb40*/  VIADD R22, R22, 0xffffffff ;  /* 0xffffffff16167836 */ /* 0x000fe20000000000 */
[----:B------:R-:W-:Y:S01]  /*bb50*/  R2UR UR28, R4 ;  /* 0x00000000041c72ca */ /* 0x000fe200000e0000 */
[----:B------:R-:W-:Y:S01]  /*bb60*/  UIADD3 UR14, UP0, UR32, 0xf0, URZ ;  /* 0x000000f0200e7890 */ /* 0x000fe2000ff1e03f */
[----:B------:R-:W-:Y:S01]  /*bb70*/  R2UR UR24, R11 ;  /* 0x000000000b1872ca */ /* 0x000fe200000e0000 */
[C-C-:B------:R-:W-:Y:S01]  /*bb80*/  IMAD R11, R10.reuse, 0x200, R19.reuse ;  /* 0x000002000a0b7824 */ /* 0x140fe200078e0213 */
[----:B------:R-:W-:Y:S01]  /*bb90*/  R2UR UR26, R21 ;  /* 0x00000000151a72ca */ /* 0x000fe200000e0000 */
[----:B------:R-:W-:Y:S01]  /*bba0*/  IMAD R19, R10, 0x8000, R19 ;  /* 0x000080000a137824 */ /* 0x000fe200078e0213 */
[----:B------:R-:W-:Y:S01]  /*bbb0*/  R2UR UR27, R24 ;  /* 0x00000000181b72ca */ /* 0x000fe200000e0000 */
[----:B------:R-:W-:Y:S01]  /*bbc0*/  UIADD3 UR22, UP1, UR32, 0x1f0, URZ ;  /* 0x000001f020167890 */ /* 0x000fe2000ff3e03f */
[----:B------:R-:W-:Y:S01]  /*bbd0*/  R2UR UR8, R11 ;  /* 0x000000000b0872ca */ /* 0x000fe200000e0000 */
[----:B------:R-:W-:Y:S01]  /*bbe0*/  UIADD3 UR34, UP2, UR32, 0x2f0, URZ ;  /* 0x000002f020227890 */ /* 0x000fe2000ff5e03f */
[----:B------:R-:W-:Y:S01]  /*bbf0*/  R2UR UR16, R19 ;  /* 0x00000000131072ca */ /* 0x000fe200000e0000 */
[----:B------:R-:W-:Y:S01]  /*bc00*/  UIADD3.X UR15, URZ, UR33, URZ, UP0, !UPT ;  /* 0x000000213f0f7290 */ /* 0x000fe200087fe43f */
[----:B------:R-:W-:Y:S01]  /*bc10*/  R2UR UR11, R6 ;  /* 0x00000000060b72ca */ /* 0x000fe200000e0000 */
[----:B------:R-:W-:Y:S01]  /*bc20*/  UIADD3.X UR23, URZ, UR33, URZ, UP1, !UPT ;  /* 0x000000213f177290 */ /* 0x000fe20008ffe43f */
[----:B------:R-:W-:Y:S01]  /*bc30*/  R2UR UR12, R23 ;  /* 0x00000000170c72ca */ /* 0x000fe200000e0000 */
[----:B------:R-:W-:Y:S01]  /*bc40*/  UIADD3 UR24, UR24, 0x180, URZ ;  /* 0x0000018018187890 */ /* 0x000fe2000fffe03f */
[----:B------:R-:W-:Y:S01]  /*bc50*/  R2UR UR18, R20 ;  /* 0x00000000141272ca */ /* 0x000fe200000e0000 */
[----:B------:R-:W-:Y:S01]  /*bc60*/  VIADD R10, R10, 0x1 ;  /* 0x000000010a0a7836 */ /* 0x000fe20000000000 */
[----:B------:R-:W-:Y:S01]  /*bc70*/  R2UR UR19, R17 ;  /* 0x00000000111372ca */ /* 0x000fe200000e0000 */
[----:B------:R-:W-:Y:S01]  /*bc80*/  UIADD3.X UR35, URZ, UR33, URZ, UP2, !UPT ;  /* 0x000000213f237290 */ /* 0x000fe200097fe43f */
[----:B------:R-:W-:Y:S01]  /*bc90*/  ISETP.GT.AND P4, PT, R22, 0x1, PT ;  /* 0x000000011600780c */ /* 0x000fe20003f84270 */
[----:B------:R-:W-:Y:S01]  /*bca0*/  UIADD3 UR8, UR8, 0x36180, URZ ;  /* 0x0003618008087890 */ /* 0x000fe2000fffe03f */
[C---:B------:R-:W-:Y:S01]  /*bcb0*/  ISETP.NE.AND P1, PT, R10.reuse, 0x6, PT ;  /* 0x000000060a00780c */ /* 0x040fe20003f25270 */
[----:B------:R-:W-:Y:S01]  /*bcc0*/  UIADD3 UR16, UR16, 0x6180, URZ ;  /* 0x0000618010107890 */ /* 0x000fe2000fffe03f */
[----:B------:R-:W-:Y:S01]  /*bcd0*/  VIADD R23, R23, 0x1 ;  /* 0x0000000117177836 */ /* 0x000fe20000000000 */
[----:B------:R-:W-:Y:S01]  /*bce0*/  UMOV UR30, 0x0 ;  /* 0x00000000001e7882 */ /* 0x000fe20000000000 */
[----:B------:R-:W-:Y:S01]  /*bcf0*/  UMOV UR31, 0x10000000 ;  /* 0x10000000001f7882 */ /* 0x000fe20000000000 */
[----:B------:R-:W-:Y:S01]  /*bd00*/  UMOV UR10, URZ ;  /* 0x0000003f000a7c82 */ /* 0x000fe20008000000 */
[----:B------:R-:W-:Y:S01]  /*bd10*/  UMOV UR9, UR25 ;  /* 0x0000001900097c82 */ /* 0x000fe20008000000 */
[----:B------:R-:W-:Y:S01]  /*bd20*/  UMOV UR13, UR28 ;  /* 0x0000001c000d7c82 */ /* 0x000fe20008000000 */
[----:B------:R0:W-:Y:S01]  /*bd30*/  UTMALDG.3D [UR24], [UR14], desc[UR30] ;  /* 0x00001e180e0075b4 */ /* 0x0001e20008011000 */
[----:B------:R-:W-:Y:S01]  /*bd40*/  UMOV UR17, UR25 ;  /* 0x0000001900117c82 */ /* 0x000fe20008000000 */
[----:B------:R-:W-:Y:S01]  /*bd50*/  UMOV UR20, UR28 ;  /* 0x0000001c00147c82 */ /* 0x000fe20008000000 */
[----:B------:R-:W-:Y:S01]  /*bd60*/  SEL R16, RZ, 0x1, P1 ;  /* 0x00000001ff107807 */ /* 0x000fe20000800000 */
[----:B------:R-:W-:Y:S01]  /*bd70*/  VIADD R21, R21, 0x20 ;  /* 0x0000002015157836 */ /* 0x000fe20000000000 */
[----:B------:R-:W-:Y:S01]  /*bd80*/  SEL R10, R10, RZ, P1 ;  /* 0x000000ff0a0a7207 */ /* 0x000fe20000800000 */
[----:B------:R-:W-:Y:S01]  /*bd90*/  VIADD R20, R20, 0x40 ;  /* 0x0000004014147836 */ /* 0x000fe20000000000 */
[----:B------:R-:W-:Y:S01]  /*bda0*/  LOP3.LUT R5, R5, R16, RZ, 0x3c, !PT ;  /* 0x0000001005057212 */ /* 0x000fe200078e3cff */
[----:B------:R0:W-:Y:S01]  /*bdb0*/  UTMALDG.4D [UR8], [UR22], desc[UR30] ;  /* 0x00001e08160075b4 */ /* 0x0001e20008019000 */
[----:B------:R0:W-:Y:S02]  /*bdc0*/  UTMALDG.3D [UR16], [UR34], desc[UR30] ;  /* 0x00001e10220075b4 */ /* 0x0001e40008011000 */
[----:B0-----:R-:W-:Y:S05]  /*bdd0*/  @P4 BRA `(.L_x_289) ;  /* 0xfffffffc00144947 */ /* 0x001fea000383ffff */
.L_x_285:
[----:B------:R-:W-:Y:S05]  /*bde0*/  BSYNC B1 ;  /* 0x0000000000017941 */ /* 0x000fea0003800000 */
.L_x_284:
[----:B------:R-:W-:Y:S01]  /*bdf0*/  LOP3.LUT P5, RZ, R14, 0xff, RZ, 0xc0, !PT ;  /* 0x000000ff0eff7812 */ /* 0x000fe200078ac0ff */
[----:B------:R-:W-:Y:S01]  /*be00*/  VIADD R6, R15, UR6 ;  /* 0x000000060f067c36 */ /* 0x000fe20008000000 */
[----:B------:R-:W-:Y:S01]  /*be10*/  ULDC.64 UR8, c[0x0][0x750] ;  /* 0x0001d40000087ab9 */ /* 0x000fe20000000a00 */
[----:B------:R-:W-:Y:S01]  /*be20*/  IMAD.U32 R11, RZ, RZ, UR6 ;  /* 0x00000006ff0b7e24 */ /* 0x000fe2000f8e00ff */
[----:B------:R-:W-:Y:S01]  /*be30*/  UISETP.GE.U32.AND UP0, UPT, UR6, 0x6, UPT ;  /* 0x000000060600788c */ /* 0x000fe2000bf06070 */
[----:B------:R-:W-:Y:S01]  /*be40*/  BSSY B1, `(.L_x_290) ;  /* 0x000006b000017945 */ /* 0x000fe20003800000 */
[----:B------:R-:W-:Y:S02]  /*be50*/  ISETP.GT.U32.AND P1, PT, R6, 0x5, PT ;  /* 0x000000050600780c */ /* 0x000fe40003f24070 */
[----:B------:R-:W-:Y:S02]  /*be60*/  PRMT R14, RZ, 0x7610, R14 ;  /* 0x00007610ff0e7816 */ /* 0x000fe4000000000e */
[----:B------:R-:W-:-:S02]  /*be70*/  ISETP.LT.U32.AND P1, PT, R11, 0x6, P1 ;  /* 0x000000060b00780c */ /* 0x000fc40000f21070 */
[----:B------:R-:W-:Y:S01]  /*be80*/  PLOP3.LUT P4, PT, PT, PT, UP0, 0x80, 0x0 ;  /* 0x000000000000781c */ /* 0x000fe20003f8f008 */
[----:B------:R-:W0:Y:S01]  /*be90*/  @P5 S2R R5, SR_CgaCtaId ;  /* 0x0000000000055919 */ /* 0x000e220000008800 */
[----:B------:R-:W-:-:S04]  /*bea0*/  @P5 MOV R4, 0x400 ;  /* 0x0000040000045802 */ /* 0x000fc80000000f00 */
[----:B0-----:R-:W-:Y:S01]  /*beb0*/  @P5 LEA R10, R5, R4, 0x18 ;  /* 0x00000004050a5211 */ /* 0x001fe200078ec0ff */
[----:B------:R-:W-:-:S03]  /*bec0*/  IMAD.WIDE.U32 R4, R6, -0x55555555, RZ ;  /* 0xaaaaaaab06047825 */ /* 0x000fc600078e00ff */
[----:B------:R0:W-:Y:S01]  /*bed0*/  @P5 SYNCS.ARRIVE.TRANS64.A1T0 RZ, [R10+URZ+0x98], RZ ;  /* 0x000098ff0aff59a7 */ /* 0x0001e2000810003f */
[----:B------:R-:W-:Y:S01]  /*bee0*/  IADD3 R2, P5, R2, R8, RZ ;  /* 0x0000000802027210 */ /* 0x000fe20007fbe0ff */
[----:B------:R-:W-:Y:S01]  /*bef0*/  IMAD.MOV.U32 R4, RZ, RZ, -0x1 ;  /* 0xffffffffff047424 */ /* 0x000fe200078e00ff */
[----:B------:R-:W-:Y:S02]  /*bf00*/  SHF.R.U32.HI R11, RZ, 0x2, R5 ;  /* 0x00000002ff0b7819 */ /* 0x000fe40000011605 */
[----:B------:R-:W-:Y:S01]  /*bf10*/  SEL R5, RZ, 0x1, !P1 ;  /* 0x00000001ff057807 */ /* 0x000fe20004800000 */
[----:B------:R-:W-:Y:S01]  /*bf20*/  IMAD.X R3, R3, 0x1, R0, P5 ;  /* 0x0000000103037824 */ /* 0x000fe200028e0600 */
[----:B------:R-:W-:Y:S01]  /*bf30*/  ISETP.GE.U32.AND P1, PT, R2, UR8, PT ;  /* 0x0000000802007c0c */ /* 0x000fe2000bf26070 */
[----:B------:R-:W-:Y:S01]  /*bf40*/  IMAD R15, R11, -0x6, R6 ;  /* 0xfffffffa0b0f7824 */ /* 0x000fe200078e0206 */
[----:B------:R-:W-:Y:S01]  /*bf50*/  LOP3.LUT R12, R12, R5, RZ, 0x3c, !PT ;  /* 0x000000050c0c7212 */ /* 0x000fe200078e3cff */
[----:B------:R-:W-:Y:S01]  /*bf60*/  IMAD.MOV.U32 R6, RZ, RZ, -0x1 ;  /* 0xffffffffff067424 */ /* 0x000fe200078e00ff */
[----:B------:R-:W-:Y:S01]  /*bf70*/  ISETP.GE.U32.AND.EX P1, PT, R3, UR9, PT, P1 ;  /* 0x0000000903007c0c */ /* 0x000fe2000bf26110 */
[----:B------:R-:W-:Y:S01]  /*bf80*/  IMAD.MOV.U32 R5, RZ, RZ, -0x1 ;  /* 0xffffffffff057424 */ /* 0x000fe200078e00ff */
[----:B------:R-:W-:-:S02]  /*bf90*/  @P4 LOP3.LUT R12, R12, 0x1, R11, 0x78, !PT ;  /* 0x000000010c0c4812 */ /* 0x000fc400078e780b */
[----:B0-----:R-:W-:-:S09]  /*bfa0*/  PRMT R10, RZ, 0x7610, R10 ;  /* 0x00007610ff0a7816 */ /* 0x001fd2000000000a */
[----:B------:R-:W-:Y:S05]  /*bfb0*/  @P1 BRA `(.L_x_291) ;  /* 0x00000004004c1947 */ /* 0x000fea0003800000 */
[----:B------:R-:W0:Y:S01]  /*bfc0*/  S2R R17, SR_CTAID.X ;  /* 0x0000000000117919 */ /* 0x000e220000002500 */
[----:B------:R-:W-:Y:S01]  /*bfd0*/  ULDC.64 UR8, c[0x0][0x728] ;  /* 0x0001ca0000087ab9 */ /* 0x000fe20000000a00 */
[----:B------:R-:W1:Y:S01]  /*bfe0*/  LDC R18, c[0x0][0x144] ;  /* 0x00005100ff127b82 */ /* 0x000e620000000800 */
[----:B------:R-:W-:Y:S01]  /*bff0*/  ISETP.NE.U32.AND P1, PT, RZ, UR8, PT ;  /* 0x00000008ff007c0c */ /* 0x000fe2000bf25070 */
[----:B------:R-:W2:Y:S01]  /*c000*/  S2R R6, SR_CTAID.Y ;  /* 0x0000000000067919 */ /* 0x000ea20000002600 */
[----:B------:R-:W-:Y:S01]  /*c010*/  ULDC UR10, c[0x0][0x150] ;  /* 0x00005400000a7ab9 */ /* 0x000fe20000000800 */
[----:B------:R-:W-:Y:S01]  /*c020*/  ULDC UR11, c[0x0][0x730] ;  /* 0x0001cc00000b7ab9 */ /* 0x000fe20000000800 */
[----:B------:R-:W-:Y:S01]  /*c030*/  ISETP.NE.AND.EX P1, PT, RZ, UR9, PT, P1 ;  /* 0x00000009ff007c0c */ /* 0x000fe2000bf25310 */
[----:B------:R-:W-:Y:S01]  /*c040*/  IMAD.MOV.U32 R4, RZ, RZ, R2 ;  /* 0x000000ffff047224 */ /* 0x000fe200078e0002 */
[----:B0-----:R-:W-:-:S05]  /*c050*/  I2FP.F32.U32 R5, R17 ;  /* 0x0000001100057245 */ /* 0x001fca0000201000 */
[----:B------:R-:W-:Y:S01]  /*c060*/  FMUL R20, R5, UR10 ;  /* 0x0000000a05147c20 */ /* 0x000fe20008400000 */
[----:B------:R-:W-:-:S05]  /*c070*/  IMAD.MOV.U32 R5, RZ, RZ, R3 ;  /* 0x000000ffff057224 */ /* 0x000fca00078e0003 */
[----:B--2---:R-:W-:Y:S05]  /*c080*/  @!P1 BRA `(.L_x_292) ;  /* 0x0000000000289947 */ /* 0x004fea0003800000 */
[----:B------:R-:W-:Y:S02]  /*c090*/  ULDC UR10, c[0x0][0x734] ;  /* 0x0001cd00000a7ab9 */ /* 0x000fe40000000800 */
[----:B------:R-:W-:-:S05]  /*c0a0*/  IADD3 R5, P1, R2, UR10, RZ ;  /* 0x0000000a02057c10 */ /* 0x000fca000ff3e0ff */
[----:B------:R-:W-:-:S04]  /*c0b0*/  IMAD.X R19, RZ, RZ, R3, P1 ;  /* 0x000000ffff137224 */ /* 0x000fc800008e0603 */
[----:B------:R-:W-:-:S04]  /*c0c0*/  IMAD.WIDE.U32 R10, R19, UR8, RZ ;  /* 0x00000008130a7c25 */ /* 0x000fc8000f8e00ff */
[----:B------:R-:W-:-:S04]  /*c0d0*/  IMAD.WIDE.U32 R10, P1, R5, UR9, R10 ;  /* 0x00000009050a7c25 */ /* 0x000fc8000f82000a */
[----:B------:R-:W-:-:S04]  /*c0e0*/  IMAD.WIDE.U32 R4, R5, UR8, RZ ;  /* 0x0000000805047c25 */ /* 0x000fc8000f8e00ff */
[----:B------:R-:W-:Y:S01]  /*c0f0*/  IMAD.MOV.U32 R4, RZ, RZ, R11 ;  /* 0x000000ffff047224 */ /* 0x000fe200078e000b */
[----:B------:R-:W-:Y:S01]  /*c100*/  IADD3 RZ, P4, R5, R10, RZ ;  /* 0x0000000a05ff7210 */ /* 0x000fe20007f9e0ff */
[----:B------:R-:W-:-:S04]  /*c110*/  IMAD.X R5, RZ, RZ, RZ, P1 ;  /* 0x000000ffff057224 */ /* 0x000fc800008e06ff */
[----:B------:R-:W-:-:S08]  /*c120*/  IMAD.WIDE.U32.X R4, R19, UR9, R4, P4 ;  /* 0x0000000913047c25 */ /* 0x000fd0000a0e0404 */
.L_x_292:
[--C-:B------:R-:W-:Y:S01]  /*c130*/  SHF.R.U64 R16, R4, UR11, R5.reuse ;  /* 0x0000000b04107c19 */ /* 0x100fe20008001205 */
[----:B------:R-:W0:Y:S01]  /*c140*/  F2I.U32.TRUNC.NTZ R20, R20 ;  /* 0x0000001400147305 */ /* 0x000e22000020f000 */
[----:B------:R-:W-:Y:S01]  /*c150*/  SHF.R.U32.HI R4, RZ, UR11, R5 ;  /* 0x0000000bff047c19 */ /* 0x000fe20008011605 */
[----:B------:R-:W-:Y:S01]  /*c160*/  ULDC.64 UR8, c[0x0][0x720] ;  /* 0x0001c80000087ab9 */ /* 0x000fe20000000a00 */
[----:B------:R-:W-:Y:S01]  /*c170*/  IADD3 R11, P1, RZ, -R16, RZ ;  /* 0x80000010ff0b7210 */ /* 0x000fe20007f3e0ff */
[----:B------:R-:W-:Y:S01]  /*c180*/  ULDC.64 UR10, c[0x0][0x740] ;  /* 0x0001d000000a7ab9 */ /* 0x000fe20000000a00 */
[----:B------:R-:W2:Y:S03]  /*c190*/  LDC R21, c[0x0][0x148] ;  /* 0x00005200ff157b82 */ /* 0x000ea60000000800 */
[----:B------:R-:W-:Y:S01]  /*c1a0*/  IMAD.X R4, RZ, RZ, ~R4, P1 ;  /* 0x000000ffff047224 */ /* 0x000fe200008e0e04 */
[----:B------:R-:W-:-:S03]  /*c1b0*/  ISETP.NE.U32.AND P1, PT, RZ, UR10, PT ;  /* 0x0000000aff007c0c */ /* 0x000fc6000bf25070 */
[----:B------:R-:W-:Y:S01]  /*c1c0*/  IMAD R10, R4, UR8, RZ ;  /* 0x00000008040a7c24 */ /* 0x000fe2000f8e02ff */
[----:B------:R-:W-:Y:S01]  /*c1d0*/  ISETP.NE.AND.EX P1, PT, RZ, UR11, PT, P1 ;  /* 0x0000000bff007c0c */ /* 0x000fe2000bf25310 */
[----:B------:R-:W-:Y:S01]  /*c1e0*/  IMAD.WIDE.U32 R4, R11, UR8, R2 ;  /* 0x000000080b047c25 */ /* 0x000fe2000f8e0002 */
[----:B------:R-:W-:-:S03]  /*c1f0*/  ULDC UR8, c[0x0][0x718] ;  /* 0x0001c60000087ab9 */ /* 0x000fc60000000800 */
[----:B------:R-:W-:Y:S01]  /*c200*/  IMAD R11, R11, UR9, R10 ;  /* 0x000000090b0b7c24 */ /* 0x000fe2000f8e020a */
[----:B------:R-:W-:Y:S01]  /*c210*/  ULDC UR9, c[0x0][0x154] ;  /* 0x0000550000097ab9 */ /* 0x000fe20000000800 */
[----:B0-----:R-:W-:Y:S02]  /*c220*/  IMAD.MOV R10, RZ, RZ, -R20 ;  /* 0x000000ffff0a7224 */ /* 0x001fe400078e0a14 */
[----:B------:R-:W-:Y:S02]  /*c230*/  IMAD.IADD R5, R5, 0x1, R11 ;  /* 0x0000000105057824 */ /* 0x000fe400078e020b */
[----:B-1----:R-:W-:Y:S01]  /*c240*/  IMAD R17, R18, R10, R17 ;  /* 0x0000000a12117224 */ /* 0x002fe200078e0211 */
[----:B------:R-:W-:Y:S02]  /*c250*/  I2FP.F32.U32 R10, R6 ;  /* 0x00000006000a7245 */ /* 0x000fe40000201000 */
[--C-:B------:R-:W-:Y:S02]  /*c260*/  SHF.R.U64 R18, R4, UR8, R5.reuse ;  /* 0x0000000804127c19 */ /* 0x100fe40008001205 */
[----:B------:R-:W-:Y:S01]  /*c270*/  SHF.R.U32.HI R5, RZ, UR8, R5 ;  /* 0x00000008ff057c19 */ /* 0x000fe20008011605 */
[----:B------:R-:W-:Y:S01]  /*c280*/  FMUL R10, R10, UR9 ;  /* 0x000000090a0a7c20 */ /* 0x000fe20008400000 */
[----:B------:R-:W-:-:S02]  /*c290*/  ULDC UR8, c[0x0][0x708] ;  /* 0x0001c20000087ab9 */ /* 0x000fc40000000800 */
[--C-:B------:R-:W-:Y:S01]  /*c2a0*/  SHF.R.U64 R20, R18, UR8, R5.reuse ;  /* 0x0000000812147c19 */ /* 0x100fe20008001205 */
[----:B------:R0:W1:Y:S01]  /*c2b0*/  F2I.U32.TRUNC.NTZ R22, R10 ;  /* 0x0000000a00167305 */ /* 0x000062000020f000 */
[----:B------:R-:W-:Y:S01]  /*c2c0*/  SHF.R.U32.HI R5, RZ, UR8, R5 ;  /* 0x00000008ff057c19 */ /* 0x000fe20008011605 */
[----:B------:R-:W-:-:S03]  /*c2d0*/  ULDC UR8, c[0x0][0x758] ;  /* 0x0001d60000087ab9 */ /* 0x000fc60000000800 */
[--C-:B------:R-:W-:Y:S02]  /*c2e0*/  SHF.R.U64 R19, R20, UR8, R5.reuse ;  /* 0x0000000814137c19 */ /* 0x100fe40008001205 */
[----:B------:R-:W-:-:S03]  /*c2f0*/  SHF.R.U32.HI R23, RZ, UR8, R5 ;  /* 0x00000008ff177c19 */ /* 0x000fc60008011605 */
[----:B------:R-:W-:Y:S02]  /*c300*/  IMAD.MOV.U32 R4, RZ, RZ, R19 ;  /* 0x000000ffff047224 */ /* 0x000fe400078e0013 */
[----:B------:R-:W-:Y:S01]  /*c310*/  IMAD.MOV.U32 R5, RZ, RZ, R23 ;  /* 0x000000ffff057224 */ /* 0x000fe200078e0017 */
[----:B0-----:R-:W-:Y:S06]  /*c320*/  @!P1 BRA `(.L_x_293) ;  /* 0x0000000000289947 */ /* 0x001fec0003800000 */
        /* <DEDUP_REMOVED lines=10> */
.L_x_293:
[----:B------:R-:W-:Y:S01]  /*c3d0*/  ULDC UR8, c[0x0][0x748] ;  /* 0x0001d20000087ab9 */ /* 0x000fe20000000800 */
[----:B-1----:R-:W-:Y:S01]  /*c3e0*/  IMAD.MOV R22, RZ, RZ, -R22 ;  /* 0x000000ffff167224 */ /* 0x002fe200078e0a16 */
[----:B------:R-:W-:Y:S01]  /*c3f0*/  SHF.R.U64 R5, R4, UR8, R5 ;  /* 0x0000000804057c19 */ /* 0x000fe20008001205 */
[----:B------:R-:W-:Y:S01]  /*c400*/  ULDC UR8, c[0x0][0x738] ;  /* 0x0001ce0000087ab9 */ /* 0x000fe20000000800 */
[----:B------:R-:W-:Y:S01]  /*c410*/  LOP3.LUT R4, R20, UR7, RZ, 0xc0, !PT ;  /* 0x0000000714047c12 */ /* 0x000fe2000f8ec0ff */
[----:B--2---:R-:W-:Y:S01]  /*c420*/  @P3 IMAD R17, R21, R22, R6 ;  /* 0x0000001615113224 */ /* 0x004fe200078e0206 */
[----:B------:R-:W-:Y:S01]  /*c430*/  LOP3.LUT R18, R18, UR4, RZ, 0xc0, !PT ;  /* 0x0000000412127c12 */ /* 0x000fe2000f8ec0ff */
[----:B------:R-:W-:Y:S01]  /*c440*/  IMAD.MOV R6, RZ, RZ, -R5 ;  /* 0x000000ffff067224 */ /* 0x000fe200078e0a05 */
[----:B------:R-:W-:Y:S01]  /*c450*/  ULDC UR9, c[0x0][0x710] ;  /* 0x0001c40000097ab9 */ /* 0x000fe20000000800 */
[----:B------:R-:W-:Y:S02]  /*c460*/  IMAD R4, R5, UR5, R4 ;  /* 0x0000000505047c24 */ /* 0x000fe4000f8e0204 */
[----:B------:R-:W-:Y:S01]  /*c470*/  IMAD R19, R6, UR8, R19 ;  /* 0x0000000806137c24 */ /* 0x000fe2000f8e0213 */
[----:B------:R-:W-:Y:S01]  /*c480*/  ULDC UR8, c[0x0][0x700] ;  /* 0x0001c00000087ab9 */ /* 0x000fe20000000800 */
[----:B------:R-:W-:-:S02]  /*c490*/  IMAD R17, R4, UR9, R17 ;  /* 0x0000000904117c24 */ /* 0x000fc4000f8e0211 */
[----:B------:R-:W-:Y:S02]  /*c4a0*/  IMAD R6, R19, UR8, R18 ;  /* 0x0000000813067c24 */ /* 0x000fe4000f8e0212 */
[----:B------:R-:W-:Y:S02]  /*c4b0*/  IMAD.MOV.U32 R10, RZ, RZ, 0x1 ;  /* 0x00000001ff0a7424 */ /* 0x000fe400078e00ff */
[----:B------:R-:W-:Y:S01]  /*c4c0*/  IMAD.MOV.U32 R4, RZ, RZ, R16 ;  /* 0x000000ffff047224 */ /* 0x000fe200078e0010 */
[----:B------:R-:W-:Y:S02]  /*c4d0*/  SEL R5, R6, R17, !P3 ;  /* 0x0000001106057207 */ /* 0x000fe40005800000 */
[----:B------:R-:W-:-:S07]  /*c4e0*/  SEL R6, R17, R6, !P3 ;  /* 0x0000000611067207 */ /* 0x000fce0005800000 */
.L_x_291:
[----:B------:R-:W-:Y:S05]  /*c4f0*/  BSYNC B1 ;  /* 0x0000000000017941 */ /* 0x000fea0003800000 */
.L_x_290:
[----:B------:R-:W-:-:S13]  /*c500*/  LOP3.LUT P1, RZ, R10, 0xff, RZ, 0xc0, !PT ;  /* 0x000000ff0aff7812 */ /* 0x000fda000782c0ff */
[----:B------:R-:W-:Y:S05]  /*c510*/  @P1 BRA `(.L_x_294) ;  /* 0xfffffff4000c1947 */ /* 0x000fea000383ffff */
[----:B------:R-:W-:Y:S05]  /*c520*/  BSYNC B0 ;  /* 0x0000000000007941 */ /* 0x000fea0003800000 */
.L_x_282:
[----:B------:R-:W-:-:S03]  /*c530*/  UMOV UR8, 0xffffffff ;  /* 0xffffffff00087882 */ /* 0x000fc60000000000 */
[----:B------:R-:W-:Y:S05]  /*c540*/  BRA.DIV UR8, `(.L_x_295) ;  /* 0x00000006087c7947 */ /* 0x000fea000b800000 */
[----:B------:R-:W-:-:S13]  /*c550*/  ELECT P0, URZ, PT ;  /* 0x00000000003f782f */ /* 0x000fda0003800000 */
.L_x_313:
[----:B------:R-:W-:Y:S04]  /*c560*/  BSSY B0, `(.L_x_296) ;  /* 0x000003d000007945 */ /* 0x000fe80003800000 */
[----:B------:R-:W-:Y:S05]  /*c570*/  @!P0 BRA `(.L_x_297) ;  /* 0x0000000000ec8947 */ /* 0x000fea0003800000 */
[----:B------:R-:W-:-:S04]  /*c580*/  LOP3.LUT R7, R7, 0x2, RZ, 0xfc, !PT ;  /* 0x0000000207077812 */ /* 0x000fc800078efcff */
[----:B------:R-:W-:-:S13]  /*c590*/  ISETP.NE.AND P0, PT, R7, 0x3, PT ;  /* 0x000000030700780c */ /* 0x000fda0003f05270 */
[----:B------:R-:W-:Y:S05]  /*c5a0*/  @!P0 BRA `(.L_x_298) ;  /* 0x0000000000048947 */ /* 0x000fea0003800000 */
[----:B------:R-:W-:Y:S01]  /*c5b0*/  BPT.TRAP 0x1 ;  /* 0x000000040000795c */ /* 0x000fe20000300000 */
.L_x_298:
[----:B------:R-:W0:Y:S01]  /*c5c0*/  S2R R3, SR_CgaCtaId ;  /* 0x0000000000037919 */ /* 0x000e220000008800 */
[----:B------:R-:W-:Y:S02]  /*c5d0*/  MOV R0, 0x400 ;  /* 0x0000040000007802 */ /* 0x000fe40000000f00 */
[----:B------:R-:W-:Y:S02]  /*c5e0*/  SHF.L.U32 R2, R12, 0x1f, RZ ;  /* 0x0000001f0c027819 */ /* 0x000fe400000006ff */
[----:B0-----:R-:W-:-:S05]  /*c5f0*/  LEA R0, R3, R0, 0x18 ;  /* 0x0000000003007211 */ /* 0x001fca00078ec0ff */
[----:B------:R-:W-:-:S04]  /*c600*/  VIADD R0, R0, 0x30 ;  /* 0x0000003000007836 */ /* 0x000fc80000000000 */
[C---:B------:R-:W-:Y:S02]  /*c610*/  IMAD R5, R15.reuse, 0x8, R0 ;  /* 0x000000080f057824 */ /* 0x040fe400078e0200 */
[----:B------:R-:W-:Y:S02]  /*c620*/  VIADD R15, R15, 0x1 ;  /* 0x000000010f0f7836 */ /* 0x000fe40000000000 */
[----:B------:R-:W0:Y:S03]  /*c630*/  SYNCS.PHASECHK.TRANS64.TRYWAIT P0, [R5+URZ], R2 ;  /* 0x00000002050075a7 */ /* 0x000e26000800017f */
[----:B------:R-:W-:-:S04]  /*c640*/  ISETP.NE.AND P1, PT, R15, 0x6, PT ;  /* 0x000000060f00780c */ /* 0x000fc80003f25270 */
[----:B------:R-:W-:Y:S02]  /*c650*/  SEL R3, RZ, 0x1, P1 ;  /* 0x00000001ff037807 */ /* 0x000fe40000800000 */
[----:B------:R-:W-:Y:S02]  /*c660*/  SEL R15, R15, RZ, P1 ;  /* 0x000000ff0f0f7207 */ /* 0x000fe40000800000 */
[----:B------:R-:W-:-:S03]  /*c670*/  LOP3.LUT R12, R12, R3, RZ, 0x3c, !PT ;  /* 0x000000030c0c7212 */ /* 0x000fc600078e3cff */
[----:B------:R-:W-:Y:S01]  /*c680*/  IMAD R7, R15, 0x8, R0 ;  /* 0x000000080f077824 */ /* 0x000fe200078e0200 */
[----:B------:R-:W-:Y:S01]  /*c690*/  SHF.L.U32 R4, R12, 0x1f, RZ ;  /* 0x0000001f0c047819 */ /* 0x000fe200000006ff */
[----:B0-----:R-:W-:Y:S06]  /*c6a0*/  @!P0 BRA `(.L_x_299) ;  /* 0x0000000400488947 */ /* 0x001fec0003800000 */
.L_x_314:
[----:B------:R-:W1:Y:S01]  /*c6b0*/  SYNCS.PHASECHK.TRANS64.TRYWAIT P0, [R7+URZ], R4 ;  /* 0x00000004070075a7 */ /* 0x000e62000800017f */
[----:B0-----:R-:W-:-:S05]  /*c6c0*/  VIADD R2, R15, 0x1 ;  /* 0x000000010f027836 */ /* 0x001fca0000000000 */
[----:B------:R-:W-:-:S04]  /*c6d0*/  ISETP.NE.AND P1, PT, R2, 0x6, PT ;  /* 0x000000060200780c */ /* 0x000fc80003f25270 */
[----:B------:R-:W-:Y:S02]  /*c6e0*/  SEL R3, RZ, 0x1, P1 ;  /* 0x00000001ff037807 */ /* 0x000fe40000800000 */
[----:B------:R-:W-:Y:S02]  /*c6f0*/  SEL R9, R2, RZ, P1 ;  /* 0x000000ff02097207 */ /* 0x000fe40000800000 */
[----:B------:R-:W-:-:S03]  /*c700*/  LOP3.LUT R12, R12, R3, RZ, 0x3c, !PT ;  /* 0x000000030c0c7212 */ /* 0x000fc600078e3cff */
[----:B------:R-:W-:Y:S01]  /*c710*/  IMAD R6, R9, 0x8, R0 ;  /* 0x0000000809067824 */ /* 0x000fe200078e0200 */
[----:B------:R-:W-:Y:S01]  /*c720*/  SHF.L.U32 R5, R12, 0x1f, RZ ;  /* 0x0000001f0c057819 */ /* 0x000fe200000006ff */
[----:B-1----:R-:W-:Y:S06]  /*c730*/  @!P0 BRA `(.L_x_300) ;  /* 0x0000000400388947 */ /* 0x002fec0003800000 */
.L_x_315:
[----:B------:R-:W1:Y:S01]  /*c740*/  SYNCS.PHASECHK.TRANS64.TRYWAIT P0, [R6+URZ], R5 ;  /* 0x00000005060075a7 */ /* 0x000e62000800017f */
[----:B------:R-:W-:-:S05]  /*c750*/  VIADD R2, R9, 0x1 ;  /* 0x0000000109027836 */ /* 0x000fca0000000000 */
[----:B------:R-:W-:-:S04]  /*c760*/  ISETP.NE.AND P1, PT, R2, 0x6, PT ;  /* 0x000000060200780c */ /* 0x000fc80003f25270 */
[----:B------:R-:W-:Y:S02]  /*c770*/  SEL R3, RZ, 0x1, P1 ;  /* 0x00000001ff037807 */ /* 0x000fe40000800000 */
[----:B0-----:R-:W-:Y:S02]  /*c780*/  SEL R7, R2, RZ, P1 ;  /* 0x000000ff02077207 */ /* 0x001fe40000800000 */
[----:B------:R-:W-:-:S03]  /*c790*/  LOP3.LUT R12, R12, R3, RZ, 0x3c, !PT ;  /* 0x000000030c0c7212 */ /* 0x000fc600078e3cff */
[----:B------:R-:W-:Y:S01]  /*c7a0*/  IMAD R9, R7, 0x8, R0 ;  /* 0x0000000807097824 */ /* 0x000fe200078e0200 */
[----:B------:R-:W-:Y:S01]  /*c7b0*/  SHF.L.U32 R4, R12, 0x1f, RZ ;  /* 0x0000001f0c047819 */ /* 0x000fe200000006ff */
[----:B-1----:R-:W-:Y:S06]  /*c7c0*/  @!P0 BRA `(.L_x_301) ;  /* 0x0000000400288947 */ /* 0x002fec0003800000 */
.L_x_316:
[----:B------:R-:W1:Y:S01]  /*c7d0*/  SYNCS.PHASECHK.TRANS64.TRYWAIT P0, [R9+URZ], R4 ;  /* 0x00000004090075a7 */ /* 0x000e62000800017f */
[----:B------:R-:W-:-:S05]  /*c7e0*/  VIADD R2, R7, 0x1 ;  /* 0x0000000107027836 */ /* 0x000fca0000000000 */
[----:B------:R-:W-:-:S04]  /*c7f0*/  ISETP.NE.AND P1, PT, R2, 0x6, PT ;  /* 0x000000060200780c */ /* 0x000fc80003f25270 */
[----:B------:R-:W-:Y:S02]  /*c800*/  SEL R3, RZ, 0x1, P1 ;  /* 0x00000001ff037807 */ /* 0x000fe40000800000 */
[----:B------:R-:W-:Y:S02]  /*c810*/  SEL R7, R2, RZ, P1 ;  /* 0x000000ff02077207 */ /* 0x000fe40000800000 */
[----:B------:R-:W-:-:S03]  /*c820*/  LOP3.LUT R11, R12, R3, RZ, 0x3c, !PT ;  /* 0x000000030c0b7212 */ /* 0x000fc600078e3cff */
[----:B0-----:R-:W-:Y:S01]  /*c830*/  IMAD R6, R7, 0x8, R0 ;  /* 0x0000000807067824 */ /* 0x001fe200078e0200 */
[----:B------:R-:W-:Y:S01]  /*c840*/  SHF.L.U32 R5, R11, 0x1f, RZ ;  /* 0x0000001f0b057819 */ /* 0x000fe200000006ff */
[----:B-1----:R-:W-:Y:S06]  /*c850*/  @!P0 BRA `(.L_x_302) ;  /* 0x0000000400188947 */ /* 0x002fec0003800000 */
.L_x_317:
[----:B------:R-:W1:Y:S01]  /*c860*/  SYNCS.PHASECHK.TRANS64.TRYWAIT P0, [R6+URZ], R5 ;  /* 0x00000005060075a7 */ /* 0x000e62000800017f */
[----:B------:R-:W-:-:S05]  /*c870*/  VIADD R2, R7, 0x1 ;  /* 0x0000000107027836 */ /* 0x000fca0000000000 */
[----:B------:R-:W-:-:S04]  /*c880*/  ISETP.NE.AND P1, PT, R2, 0x6, PT ;  /* 0x000000060200780c */ /* 0x000fc80003f25270 */
[----:B0-----:R-:W-:Y:S02]  /*c890*/  SEL R4, RZ, 0x1, P1 ;  /* 0x00000001ff047807 */ /* 0x001fe40000800000 */
[----:B------:R-:W-:Y:S02]  /*c8a0*/  SEL R3, R2, RZ, P1 ;  /* 0x000000ff02037207 */ /* 0x000fe40000800000 */
[----:B------:R-:W-:Y:S01]  /*c8b0*/  LOP3.LUT R4, R11, R4, RZ, 0x3c, !PT ;  /* 0x000000040b047212 */ /* 0x000fe200078e3cff */
[----:B-1----:R-:W-:Y:S06]  /*c8c0*/  @!P0 BRA `(.L_x_303) ;  /* 0x0000000400108947 */ /* 0x002fec0003800000 */
.L_x_318:
[----:B------:R-:W-:Y:S01]  /*c8d0*/  IMAD R3, R3, 0x8, R0 ;  /* 0x0000000803037824 */ /* 0x000fe200078e0200 */
[----:B------:R-:W-:-:S07]  /*c8e0*/  SHF.L.U32 R0, R4, 0x1f, RZ ;  /* 0x0000001f04007819 */ /* 0x000fce00000006ff */
.L_x_304:
[----:B-1----:R1:W2:Y:S02]  /*c8f0*/  SYNCS.PHASECHK.TRANS64.TRYWAIT P0, [R3+URZ], R0 ;  /* 0x00000000030075a7 */ /* 0x0022a4000800017f */
[----:B--2---:R-:W-:Y:S05]  /*c900*/  @!P0 NANOSLEEP.SYNCS 0x989680 ;  /* 0x009896800000895d */ /* 0x004fea0003900000 */
[----:B------:R-:W2:Y:S02]  /*c910*/  @!P0 SYNCS.PHASECHK.TRANS64 P0, [R3+URZ], R0 ;  /* 0x00000000030085a7 */ /* 0x000ea4000800007f */
[----:B--2---:R-:W-:Y:S05]  /*c920*/  @!P0 BRA `(.L_x_304) ;  /* 0xfffffffc00f08947 */ /* 0x004fea000383ffff */
.L_x_297:
[----:B------:R-:W-:Y:S05]  /*c930*/  BSYNC B0 ;  /* 0x0000000000007941 */ /* 0x000fea0003800000 */
.L_x_296:
[----:B------:R-:W-:Y:S05]  /*c940*/  EXIT ;  /* 0x000000000000794d */ /* 0x000fea0003800000 */
.L_x_15:
[----:B0-----:R-:W-:-:S04]  /*c950*/  IMAD.U32 R19, RZ, RZ, UR12 ;  /* 0x0000000cff137e24 */ /* 0x001fc8000f8e00ff */
[----:B------:R0:W1:Y:S03]  /*c960*/  SYNCS.PHASECHK.TRANS64.TRYWAIT P0, [R19+URZ+-0x8], R18 ;  /* 0xfffff812130075a7 */ /* 0x000066000800017f */
[----:B-1----:R-:W-:Y:S05]  /*c970*/  @!P0 NANOSLEEP.SYNCS 0x989680 ;  /* 0x009896800000895d */ /* 0x002fea0003900000 */
[----:B------:R-:W1:Y:S02]  /*c980*/  @!P0 SYNCS.PHASECHK.TRANS64 P0, [R19+URZ+-0x8], R18 ;  /* 0xfffff812130085a7 */ /* 0x000e64000800007f */
[----:B-1----:R-:W-:Y:S05]  /*c990*/  @!P0 BRA `(.L_x_15) ;  /* 0xfffffffc00ec8947 */ /* 0x002fea000383ffff */
[----:B------:R-:W-:Y:S05]  /*c9a0*/  BRA `(.L_x_305) ;  /* 0xffffff4800d47947 */ /* 0x000fea000383ffff */
.L_x_20:
[----:B-1----:R-:W-:-:S04]  /*c9b0*/  IMAD.U32 R21, RZ, RZ, UR8 ;  /* 0x00000008ff157e24 */ /* 0x002fc8000f8e00ff */
[----:B------:R1:W2:Y:S03]  /*c9c0*/  SYNCS.PHASECHK.TRANS64.TRYWAIT P0, [R21+URZ], R20 ;  /* 0x00000014150075a7 */ /* 0x0002a6000800017f */
[----:B--2---:R-:W-:Y:S05]  /*c9d0*/  @!P0 NANOSLEEP.SYNCS 0x989680 ;  /* 0x009896800000895d */ /* 0x004fea0003900000 */
[----:B------:R-:W2:Y:S02]  /*c9e0*/  @!P0 SYNCS.PHASECHK.TRANS64 P0, [R21+URZ], R20 ;  /* 0x00000014150085a7 */ /* 0x000ea4000800007f */
[----:B--2---:R-:W-:Y:S05]  /*c9f0*/  @!P0 BRA `(.L_x_20) ;  /* 0xfffffffc00ec8947 */ /* 0x004fea000383ffff */
[----:B------:R-:W-:Y:S05]  /*ca00*/  BRA `(.L_x_19) ;  /* 0xffffff5000087947 */ /* 0x000fea000383ffff */
.L_x_24:
[----:B0-----:R-:W-:-:S04]  /*ca10*/  IMAD.U32 R19, RZ, RZ, UR12 ;  /* 0x0000000cff137e24 */ /* 0x001fc8000f8e00ff */
[----:B------:R0:W2:Y:S03]  /*ca20*/  SYNCS.PHASECHK.TRANS64.TRYWAIT P0, [R19+URZ+0x8], R18 ;  /* 0x00000812130075a7 */ /* 0x0000a6000800017f */
[----:B--2---:R-:W-:Y:S05]  /*ca30*/  @!P0 NANOSLEEP.SYNCS 0x989680 ;  /* 0x009896800000895d */ /* 0x004fea0003900000 */
[----:B------:R-:W2:Y:S02]  /*ca40*/  @!P0 SYNCS.PHASECHK.TRANS64 P0, [R19+URZ+0x8], R18 ;  /* 0x00000812130085a7 */ /* 0x000ea4000800007f */
[----:B--2---:R-:W-:Y:S05]  /*ca50*/  @!P0 BRA `(.L_x_24) ;  /* 0xfffffffc00ec8947 */ /* 0x004fea000383ffff */
[----:B------:R-:W-:Y:S05]  /*ca60*/  BRA `(.L_x_306) ;  /* 0xffffff5000e47947 */ /* 0x000fea000383ffff */
.L_x_283:
[----:B------:R-:W-:Y:S01]  /*ca70*/  BSSY B1, `(.L_x_307) ;  /* 0x0000006000017945 */ /* 0x000fe20003800000 */
[----:B------:R-:W-:-:S07]  /*ca80*/  IMAD.MOV.U32 R10, RZ, RZ, -0x1 ;  /* 0xffffffffff0a7424 */ /* 0x000fce00078e00ff */
[----:B------:R-:W-:Y:S05]  /*ca90*/  WARPSYNC.COLLECTIVE R10, `(.L_x_308) ;  /* 0x000000000a0c7348 */ /* 0x000fea0003c00000 */
[----:B------:R-:W-:Y:S02]  /*caa0*/  ELECT P1, UR62, PT ;  /* 0x00000000003e782f */ /* 0x000fe40003820000 */
[----:B------:R-:W-:Y:S01]  /*cab0*/  MOV R10, UR62 ;  /* 0x0000003e000a7c02 */ /* 0x000fe20008000f00 */
[----:B------:R-:W-:Y:S10]  /*cac0*/  ENDCOLLECTIVE ;  /* 0x000000000000791b */ /* 0x000ff40003800000 */
.L_x_308:
[----:B------:R-:W-:Y:S05]  /*cad0*/  BSYNC B1 ;  /* 0x0000000000017941 */ /* 0x000fea0003800000 */
.L_x_307:
[----:B------:R-:W-:Y:S05]  /*cae0*/  BRA `(.L_x_309) ;  /* 0xffffffec00a47947 */ /* 0x000fea000383ffff */
.L_x_286:
[----:B-1----:R1:W2:Y:S02]  /*caf0*/  SYNCS.PHASECHK.TRANS64.TRYWAIT P1, [R18+URZ+0x30], R11 ;  /* 0x0000300b120075a7 */ /* 0x0022a4000802017f */
[----:B--2---:R-:W-:Y:S05]  /*cb00*/  @!P1 NANOSLEEP.SYNCS 0x989680 ;  /* 0x009896800000995d */ /* 0x004fea0003900000 */
[----:B------:R-:W2:Y:S02]  /*cb10*/  @!P1 SYNCS.PHASECHK.TRANS64 P1, [R18+URZ+0x30], R11 ;  /* 0x0000300b120095a7 */ /* 0x000ea4000802007f */
[----:B--2---:R-:W-:Y:S05]  /*cb20*/  @!P1 BRA `(.L_x_286) ;  /* 0xfffffffc00f09947 */ /* 0x004fea000383ffff */
[----:B------:R-:W-:Y:S05]  /*cb30*/  BRA `(.L_x_310) ;  /* 0xffffffec00dc7947 */ /* 0x000fea000383ffff */
.L_x_295:
[----:B------:R-:W-:Y:S01]  /*cb40*/  BSSY B0, `(.L_x_311) ;  /* 0x0000006000007945 */ /* 0x000fe20003800000 */
[----:B------:R-:W-:-:S07]  /*cb50*/  IMAD.MOV.U32 R10, RZ, RZ, -0x1 ;  /* 0xffffffffff0a7424 */ /* 0x000fce00078e00ff */
[----:B------:R-:W-:Y:S05]  /*cb60*/  WARPSYNC.COLLECTIVE R10, `(.L_x_312) ;  /* 0x000000000a0c7348 */ /* 0x000fea0003c00000 */
[----:B------:R-:W-:Y:S02]  /*cb70*/  ELECT P1, UR62, PT ;  /* 0x00000000003e782f */ /* 0x000fe40003820000 */
[----:B------:R-:W-:Y:S01]  /*cb80*/  MOV R10, UR62 ;  /* 0x0000003e000a7c02 */ /* 0x000fe20008000f00 */
[----:B------:R-:W-:Y:S10]  /*cb90*/  ENDCOLLECTIVE ;  /* 0x000000000000791b */ /* 0x000ff40003800000 */
.L_x_312:
[----:B------:R-:W-:Y:S05]  /*cba0*/  BSYNC B0 ;  /* 0x0000000000007941 */ /* 0x000fea0003800000 */
.L_x_311:
[----:B------:R-:W-:Y:S01]  /*cbb0*/  PLOP3.LUT P0, PT, P1, PT, PT, 0x80, 0x0 ;  /* 0x000000000000781c */ /* 0x000fe20000f0f070 */
[----:B------:R-:W-:-:S12]  /*cbc0*/  BRA `(.L_x_313) ;  /* 0xfffffff800647947 */ /* 0x000fd8000383ffff */
.L_x_299:
[----:B0-----:R0:W1:Y:S02]  /*cbd0*/  SYNCS.PHASECHK.TRANS64.TRYWAIT P0, [R5+URZ], R2 ;  /* 0x00000002050075a7 */ /* 0x001064000800017f */
[----:B-1----:R-:W-:Y:S05]  /*cbe0*/  @!P0 NANOSLEEP.SYNCS 0x989680 ;  /* 0x009896800000895d */ /* 0x002fea0003900000 */
[----:B------:R-:W1:Y:S02]  /*cbf0*/  @!P0 SYNCS.PHASECHK.TRANS64 P0, [R5+URZ], R2 ;  /* 0x00000002050085a7 */ /* 0x000e64000800007f */
[----:B-1----:R-:W-:Y:S05]  /*cc00*/  @!P0 BRA `(.L_x_299) ;  /* 0xfffffffc00f08947 */ /* 0x002fea000383ffff */
[----:B------:R-:W-:Y:S05]  /*cc10*/  BRA `(.L_x_314) ;  /* 0xfffffff800a47947 */ /* 0x000fea000383ffff */
.L_x_300:
[----:B0-----:R0:W1:Y:S02]  /*cc20*/  SYNCS.PHASECHK.TRANS64.TRYWAIT P0, [R7+URZ], R4 ;  /* 0x00000004070075a7 */ /* 0x001064000800017f */
[----:B-1----:R-:W-:Y:S05]  /*cc30*/  @!P0 NANOSLEEP.SYNCS 0x989680 ;  /* 0x009896800000895d */ /* 0x002fea0003900000 */
[----:B------:R-:W1:Y:S02]  /*cc40*/  @!P0 SYNCS.PHASECHK.TRANS64 P0, [R7+URZ], R4 ;  /* 0x00000004070085a7 */ /* 0x000e64000800007f */
[----:B-1----:R-:W-:Y:S05]  /*cc50*/  @!P0 BRA `(.L_x_300) ;  /* 0xfffffffc00f08947 */ /* 0x002fea000383ffff */
[----:B------:R-:W-:Y:S05]  /*cc60*/  BRA `(.L_x_315) ;  /* 0xfffffff800b47947 */ /* 0x000fea000383ffff */
.L_x_301:
[----:B0-----:R0:W1:Y:S02]  /*cc70*/  SYNCS.PHASECHK.TRANS64.TRYWAIT P0, [R6+URZ], R5 ;  /* 0x00000005060075a7 */ /* 0x001064000800017f */
[----:B-1----:R-:W-:Y:S05]  /*cc80*/  @!P0 NANOSLEEP.SYNCS 0x989680 ;  /* 0x009896800000895d */ /* 0x002fea0003900000 */
[----:B------:R-:W1:Y:S02]  /*cc90*/  @!P0 SYNCS.PHASECHK.TRANS64 P0, [R6+URZ], R5 ;  /* 0x00000005060085a7 */ /* 0x000e64000800007f */
[----:B-1----:R-:W-:Y:S05]  /*cca0*/  @!P0 BRA `(.L_x_301) ;  /* 0xfffffffc00f08947 */ /* 0x002fea000383ffff */
[----:B------:R-:W-:Y:S05]  /*ccb0*/  BRA `(.L_x_316) ;  /* 0xfffffff800c47947 */ /* 0x000fea000383ffff */
.L_x_302:
[----:B0-----:R0:W1:Y:S02]  /*ccc0*/  SYNCS.PHASECHK.TRANS64.TRYWAIT P0, [R9+URZ], R4 ;  /* 0x00000004090075a7 */ /* 0x001064000800017f */
[----:B-1----:R-:W-:Y:S05]  /*ccd0*/  @!P0 NANOSLEEP.SYNCS 0x989680 ;  /* 0x009896800000895d */ /* 0x002fea0003900000 */
[----:B------:R-:W1:Y:S02]  /*cce0*/  @!P0 SYNCS.PHASECHK.TRANS64 P0, [R9+URZ], R4 ;  /* 0x00000004090085a7 */ /* 0x000e64000800007f */
[----:B-1----:R-:W-:Y:S05]  /*ccf0*/  @!P0 BRA `(.L_x_302) ;  /* 0xfffffffc00f08947 */ /* 0x002fea000383ffff */
[----:B------:R-:W-:Y:S05]  /*cd00*/  BRA `(.L_x_317) ;  /* 0xfffffff800d47947 */ /* 0x000fea000383ffff */
.L_x_303:
[----:B0-----:R0:W1:Y:S02]  /*cd10*/  SYNCS.PHASECHK.TRANS64.TRYWAIT P0, [R6+URZ], R5 ;  /* 0x00000005060075a7 */ /* 0x001064000800017f */
[----:B-1----:R-:W-:Y:S05]  /*cd20*/  @!P0 NANOSLEEP.SYNCS 0x989680 ;  /* 0x009896800000895d */ /* 0x002fea0003900000 */
[----:B------:R-:W1:Y:S02]  /*cd30*/  @!P0 SYNCS.PHASECHK.TRANS64 P0, [R6+URZ], R5 ;  /* 0x00000005060085a7 */ /* 0x000e64000800007f */
[----:B-1----:R-:W-:Y:S05]  /*cd40*/  @!P0 BRA `(.L_x_303) ;  /* 0xfffffffc00f08947 */ /* 0x002fea000383ffff */
[----:B------:R-:W-:Y:S05]  /*cd50*/  BRA `(.L_x_318) ;  /* 0xfffffff800dc7947 */ /* 0x000fea000383ffff */
.L_x_319:
[----:B------:R-:W-:-:S00]  /*cd60*/  BRA `(.L_x_319) ;  /* 0xfffffffc00fc7947 */ /* 0x000fc0000383ffff */
[----:B------:R-:W-:-:S00]  /*cd70*/  NOP ;  /* 0x0000000000007918 */ /* 0x000fc00000000000 */
        /* <DEDUP_REMOVED lines=8> */
.L_x_320:


//--------------------- .nv.shared._ZN7cutlass13device_kernelINS_4gemm6kernel13GemmUniversalIN4cute5tupleIJiiiiEEENS1_10collective13CollectiveMmaINS1_40MainloopSm90TmaGmmaWarpSpecializedSparseILi6ENS5_IJNS4_1CILi1EEESB_SB_EEENS1_32KernelTmaWarpSpecializedPingpongEEENS5_IJNSA_ILi64EEENSA_ILi256EEESF_EEENS_6half_tENS5_IJNS4_6LayoutINS5_IJiNS5_IJNSA_ILi2EEEiEEEiEEENS5_IJlNS5_IJSB_SK_EEElEEEEENSJ_INS5_IJNS5_IJNS5_IJNSA_ILi8EEESK_NSA_ILi4EEEEEEiEEENS5_IJNS5_IJNSA_ILi16EEESK_SK_EEEiEEEiEEENS5_IJNS5_IJNS5_IJSF_SU_NSA_ILi1024EEEEEENSA_ILi4096EEEEEENS5_IJNS5_IJSB_NSA_ILi512EEENSA_ILi32EEEEEElEEElEEEEEEEESI_NS5_IJlSB_lEEENS4_8TiledMMAINS4_8MMA_AtomIJNS4_4SM904GMMA6SPARSE27GMMA_64x256x32_F32F16F16_SSILNS1D_5MajorE0ELS1G_0ELNS1D_7ScaleInE1ELS1H_1ELNS1D_9SparseSelE0EEEEEENSJ_ISC_NS5_IJNSA_ILi0EEES1L_S1L_EEEEENS5_IJNS4_10UnderscoreES1O_S1O_EEEEENS4_13SM90_TMA_LOADENS4_14ComposedLayoutINS4_7SwizzleILi2ELi4ELi3EEENS4_25smem_sparse_ptr_flag_bitsILi2ELi16EEENSJ_INS5_IJNS5_IJSB_SQ_EEENS5_IJSK_S13_EEEEEENS5_IJNS5_IJS1L_SF_EEESN_EEEEEEEvNS4_8identityES1R_NS1S_INS1T_ILi3ELi4ELi3EEENS4_18smem_ptr_flag_bitsILi16EEENSJ_INS5_IJSQ_SF_EEENS5_IJSF_SB_EEEEEEEvS24_EENS_8epilogue10collective6detail29Sm90TmaWarpSpecializedAdapterINS2E_15DefaultEpilogueIfNS5_IJSB_llEEES2I_NS2D_6thread17LinearCombinationIfLi1EffLNS2J_9ScaleType4KindE0ELNS_15FloatRoundStyleE2EfEENS1_15EpilogueDefaultEEEEEvvEEEEvNT_6ParamsE --------------------------
	.section	.nv.shared._ZN7cutlass13device_kernelINS_4gemm6kernel13GemmUniversalIN4cute5tupleIJiiiiEEENS1_10collective13CollectiveMmaINS1_40MainloopSm90TmaGmmaWarpSpecializedSparseILi6ENS5_IJNS4_1CILi1EEESB_SB_EEENS1_32KernelTmaWarpSpecializedPingpongEEENS5_IJNSA_ILi64EEENSA_ILi256EEESF_EEENS_6half_tENS5_IJNS4_6LayoutINS5_IJiNS5_IJNSA_ILi2EEEiEEEiEEENS5_IJlNS5_IJSB_SK_EEElEEEEENSJ_INS5_IJNS5_IJNS5_IJNSA_ILi8EEESK_NSA_ILi4EEEEEEiEEENS5_IJNS5_IJNSA_ILi16EEESK_SK_EEEiEEEiEEENS5_IJNS5_IJNS5_IJSF_SU_NSA_ILi1024EEEEEENSA_ILi4096EEEEEENS5_IJNS5_IJSB_NSA_ILi512EEENSA_ILi32EEEEEElEEElEEEEEEEESI_NS5_IJlSB_lEEENS4_8TiledMMAINS4_8MMA_AtomIJNS4_4SM904GMMA6SPARSE27GMMA_64x256x32_F32F16F16_SSILNS1D_5MajorE0ELS1G_0ELNS1D_7ScaleInE1ELS1H_1ELNS1D_9SparseSelE0EEEEEENSJ_ISC_NS5_IJNSA_ILi0EEES1L_S1L_EEEEENS5_IJNS4_10UnderscoreES1O_S1O_EEEEENS4_13SM90_TMA_LOADENS4_14ComposedLayoutINS4_7SwizzleILi2ELi4ELi3EEENS4_25smem_sparse_ptr_flag_bitsILi2ELi16EEENSJ_INS5_IJNS5_IJSB_SQ_EEENS5_IJSK_S13_EEEEEENS5_IJNS5_IJS1L_SF_EEESN_EEEEEEEvNS4_8identityES1R_NS1S_INS1T_ILi3ELi4ELi3EEENS4_18smem_ptr_flag_bitsILi16EEENSJ_INS5_IJSQ_SF_EEENS5_IJSF_SB_EEEEEEEvS24_EENS_8epilogue10collective6detail29Sm90TmaWarpSpecializedAdapterINS2E_15DefaultEpilogueIfNS5_IJSB_llEEES2I_NS2D_6thread17LinearCombinationIfLi1EffLNS2J_9ScaleType4KindE0ELNS_15FloatRoundStyleE2EfEENS1_15EpilogueDefaultEEEEEvvEEEEvNT_6ParamsE,"aw",@nobits
	.sectionflags	@""
	.align	16
	.zero		1024


//--------------------- .nv.shared.reserved.0     --------------------------
	.section	.nv.shared.reserved.0,"aw",@nobits
	.weak		__nv_reservedSMEM_offset_0_alias
	.size		__nv_reservedSMEM_offset_0_alias, 0, 0
	.other		__nv_reservedSMEM_offset_0_alias,@"STO_CUDA_RESERVED_SHARED STV_DEFAULT"
__nv_reservedSMEM_offset_0_alias:
	.zero		0


//--------------------- .nv.global                --------------------------
	.section	.nv.global,"aw",@nobits
.nv.global:
	.type		_ZN39_INTERNAL_c9b5cbdc_4_k_cu_999eecd3_34024cute1_E,@object
	.size		_ZN39_INTERNAL_c9b5cbdc_4_k_cu_999eecd3_34024cute1_E,(_ZN39_INTERNAL_c9b5cbdc_4_k_cu_999eecd3_34024cuda3std3__45__cpo6cbeginE - _ZN39_INTERNAL_c9b5cbdc_4_k_cu_999eecd3_34024cute1_E)
_ZN39_INTERNAL_c9b5cbdc_4_k_cu_999eecd3_34024cute1_E:
	.zero		1
	.type		_ZN39_INTERNAL_c9b5cbdc_4_k_cu_999eecd3_34024cuda3std3__45__cpo6cbeginE,@object
	.size		_ZN39_INTERNAL_c9b5cbdc_4_k_cu_999eecd3_34024cuda3std3__45__cpo6cbeginE,(_ZN39_INTERNAL_c9b5cbdc_4_k_cu_999eecd3_34024cuda3std3__48in_placeE - _ZN39_INTERNAL_c9b5cbdc_4_k_cu_999eecd3_34024cuda3std3__45__cpo6cbeginE)
_ZN39_INTERNAL_c9b5cbdc_4_k_cu_999eecd3_34024cuda3std3__45__cpo6cbeginE:
	.zero		1
	.type		_ZN39_INTERNAL_c9b5cbdc_4_k_cu_999eecd3_34024cuda3std3__48in_placeE,@object
	.size		_ZN39_INTERNAL_c9b5cbdc_4_k_cu_999eecd3_34024cuda3std3__48in_placeE,(_ZN39_INTERNAL_c9b5cbdc_4_k_cu_999eecd3_34024cuda3std6ranges3__45__cpo9iter_moveE - _ZN39_INTERNAL_c9b5cbdc_4_k_cu_999eecd3_34024cuda3std3__48in_placeE)
_ZN39_INTERNAL_c9b5cbdc_4_k_cu_999eecd3_34024cuda3std3__48in_placeE:
	.zero		1
	.type		_ZN39_INTERNAL_c9b5cbdc_4_k_cu_999eecd3_34024cuda3std6ranges3__45__cpo9iter_moveE,@object
	.size		_ZN39_INTERNAL_c9b5cbdc_4_k_cu_999eecd3_34024cuda3std6ranges3__45__cpo9iter_moveE,(_ZN39_INTERNAL_c9b5cbdc_4_k_cu_999eecd3_34024cuda3std3__45__cpo5beginE - _ZN39_INTERNAL_c9b5cbdc_4_k_cu_999eecd3_34024cuda3std6ranges3__45__cpo9iter_moveE)
_ZN39_INTERNAL_c9b5cbdc_4_k_cu_999eecd3_34024cuda3std6ranges3__45__cpo9iter_moveE:
	.zero		1
	.type		_ZN39_INTERNAL_c9b5cbdc_4_k_cu_999eecd3_34024cuda3std3__45__cpo5beginE,@object
	.size		_ZN39_INTERNAL_c9b5cbdc_4_k_cu_999eecd3_34024cuda3std3__45__cpo5beginE,(_ZN39_INTERNAL_c9b5cbdc_4_k_cu_999eecd3_34024cuda3std3__441_GLOBAL__N__c9b5cbdc_4_k_cu_999eecd3_34026ignoreE - _ZN39_INTERNAL_c9b5cbdc_4_k_cu_999eecd3_34024cuda3std3__45__cpo5beginE)
_ZN39_INTERNAL_c9b5cbdc_4_k_cu_999eecd3_34024cuda3std3__45__cpo5beginE:
	.zero		1
	.type		_ZN39_INTERNAL_c9b5cbdc_4_k_cu_999eecd3_34024cuda3std3__441_GLOBAL__N__c9b5cbdc_4_k_cu_999eecd3_34026ignoreE,@object
	.size		_ZN39_INTERNAL_c9b5cbdc_4_k_cu_999eecd3_34024cuda3std3__441_GLOBAL__N__c9b5cbdc_4_k_cu_999eecd3_34026ignoreE,(_ZN39_INTERNAL_c9b5cbdc_4_k_cu_999eecd3_34024cute7productE - _ZN39_INTERNAL_c9b5cbdc_4_k_cu_999eecd3_34024cuda3std3__441_GLOBAL__N__c9b5cbdc_4_k_cu_999eecd3_34026ignoreE)
_ZN39_INTERNAL_c9b5cbdc_4_k_cu_999eecd3_34024cuda3std3__441_GLOBAL__N__c9b5cbdc_4_k_cu_999eecd3_34026ignoreE:
	.zero		1
	.type		_ZN39_INTERNAL_c9b5cbdc_4_k_cu_999eecd3_34024cute7productE,@object
	.size		_ZN39_INTERNAL_c9b5cbdc_4_k_cu_999eecd3_34024cute7productE,(_ZN39_INTERNAL_c9b5cbdc_4_k_cu_999eecd3_34024cuda3std3__45__cpo3endE - _ZN39_INTERNAL_c9b5cbdc_4_k_cu_999eecd3_34024cute7productE)
_ZN39_INTERNAL_c9b5cbdc_4_k_cu_999eecd3_34024cute7productE:
	.zero		1
	.type		_ZN39_INTERNAL_c9b5cbdc_4_k_cu_999eecd3_34024cuda3std3__45__cpo3endE,@object
	.size		_ZN39_INTERNAL_c9b5cbdc_4_k_cu_999eecd3_34024cuda3std3__45__cpo3endE,(_ZN39_INTERNAL_c9b5cbdc_4_k_cu_999eecd3_34024cuda3std3__419piecewise_constructE - _ZN39_INTERNAL_c9b5cbdc_4_k_cu_999eecd3_34024cuda3std3__45__cpo3endE)
_ZN39_INTERNAL_c9b5cbdc_4_k_cu_999eecd3_34024cuda3std3__45__cpo3endE:
	.zero		1
	.type		_ZN39_INTERNAL_c9b5cbdc_4_k_cu_999eecd3_34024cuda3std3__419piecewise_constructE,@object
	.size		_ZN39_INTERNAL_c9b5cbdc_4_k_cu_999eecd3_34024cuda3std3__419piecewise_constructE,(_ZN39_INTERNAL_c9b5cbdc_4_k_cu_999eecd3_34024cuda3std3__45__cpo4cendE - _ZN39_INTERNAL_c9b5cbdc_4_k_cu_999eecd3_34024cuda3std3__419piecewise_constructE)
_ZN39_INTERNAL_c9b5cbdc_4_k_cu_999eecd3_34024cuda3std3__419piecewise_constructE:
	.zero		1
	.type		_ZN39_INTERNAL_c9b5cbdc_4_k_cu_999eecd3_34024cuda3std3__45__cpo4cendE,@object
	.size		_ZN39_INTERNAL_c9b5cbdc_4_k_cu_999eecd3_34024cuda3std3__45__cpo4cendE,(_ZN39_INTERNAL_c9b5cbdc_4_k_cu_999eecd3_34024cuda3std6ranges3__45__cpo4swapE - _ZN39_INTERNAL_c9b5cbdc_4_k_cu_999eecd3_34024cuda3std3__45__cpo4cendE)
_ZN39_INTERNAL_c9b5cbdc_4_k_cu_999eecd3_34024cuda3std3__45__cpo4cendE:
	.zero		1
	.type		_ZN39_INTERNAL_c9b5cbdc_4_k_cu_999eecd3_34024cuda3std6ranges3__45__cpo4swapE,@object
	.size		_ZN39_INTERNAL_c9b5cbdc_4_k_cu_999eecd3_34024cuda3std6ranges3__45__cpo4swapE,(.L_7 - _ZN39_INTERNAL_c9b5cbdc_4_k_cu_999eecd3_34024cuda3std6ranges3__45__cpo4swapE)
_ZN39_INTERNAL_c9b5cbdc_4_k_cu_999eecd3_34024cuda3std6ranges3__45__cpo4swapE:
	.zero		1
.L_7:


//--------------------- .nv.constant0._ZN7cutlass13device_kernelINS_4gemm6kernel13GemmUniversalIN4cute5tupleIJiiiiEEENS1_10collective13CollectiveMmaINS1_40MainloopSm90TmaGmmaWarpSpecializedSparseILi6ENS5_IJNS4_1CILi1EEESB_SB_EEENS1_32KernelTmaWarpSpecializedPingpongEEENS5_IJNSA_ILi64EEENSA_ILi256EEESF_EEENS_6half_tENS5_IJNS4_6LayoutINS5_IJiNS5_IJNSA_ILi2EEEiEEEiEEENS5_IJlNS5_IJSB_SK_EEElEEEEENSJ_INS5_IJNS5_IJNS5_IJNSA_ILi8EEESK_NSA_ILi4EEEEEEiEEENS5_IJNS5_IJNSA_ILi16EEESK_SK_EEEiEEEiEEENS5_IJNS5_IJNS5_IJSF_SU_NSA_ILi1024EEEEEENSA_ILi4096EEEEEENS5_IJNS5_IJSB_NSA_ILi512EEENSA_ILi32EEEEEElEEElEEEEEEEESI_NS5_IJlSB_lEEENS4_8TiledMMAINS4_8MMA_AtomIJNS4_4SM904GMMA6SPARSE27GMMA_64x256x32_F32F16F16_SSILNS1D_5MajorE0ELS1G_0ELNS1D_7ScaleInE1ELS1H_1ELNS1D_9SparseSelE0EEEEEENSJ_ISC_NS5_IJNSA_ILi0EEES1L_S1L_EEEEENS5_IJNS4_10UnderscoreES1O_S1O_EEEEENS4_13SM90_TMA_LOADENS4_14ComposedLayoutINS4_7SwizzleILi2ELi4ELi3EEENS4_25smem_sparse_ptr_flag_bitsILi2ELi16EEENSJ_INS5_IJNS5_IJSB_SQ_EEENS5_IJSK_S13_EEEEEENS5_IJNS5_IJS1L_SF_EEESN_EEEEEEEvNS4_8identityES1R_NS1S_INS1T_ILi3ELi4ELi3EEENS4_18smem_ptr_flag_bitsILi16EEENSJ_INS5_IJSQ_SF_EEENS5_IJSF_SB_EEEEEEEvS24_EENS_8epilogue10collective6detail29Sm90TmaWarpSpecializedAdapterINS2E_15DefaultEpilogueIfNS5_IJSB_llEEES2I_NS2D_6thread17LinearCombinationIfLi1EffLNS2J_9ScaleType4KindE0ELNS_15FloatRoundStyleE2EfEENS1_15EpilogueDefaultEEEEEvvEEEEvNT_6ParamsE --------------------------
	.section	.nv.constant0._ZN7cutlass13device_kernelINS_4gemm6kernel13GemmUniversalIN4cute5tupleIJiiiiEEENS1_10collective13CollectiveMmaINS1_40MainloopSm90TmaGmmaWarpSpecializedSparseILi6ENS5_IJNS4_1CILi1EEESB_SB_EEENS1_32KernelTmaWarpSpecializedPingpongEEENS5_IJNSA_ILi64EEENSA_ILi256EEESF_EEENS_6half_tENS5_IJNS4_6LayoutINS5_IJiNS5_IJNSA_ILi2EEEiEEEiEEENS5_IJlNS5_IJSB_SK_EEElEEEEENSJ_INS5_IJNS5_IJNS5_IJNSA_ILi8EEESK_NSA_ILi4EEEEEEiEEENS5_IJNS5_IJNSA_ILi16EEESK_SK_EEEiEEEiEEENS5_IJNS5_IJNS5_IJSF_SU_NSA_ILi1024EEEEEENSA_ILi4096EEEEEENS5_IJNS5_IJSB_NSA_ILi512EEENSA_ILi32EEEEEElEEElEEEEEEEESI_NS5_IJlSB_lEEENS4_8TiledMMAINS4_8MMA_AtomIJNS4_4SM904GMMA6SPARSE27GMMA_64x256x32_F32F16F16_SSILNS1D_5MajorE0ELS1G_0ELNS1D_7ScaleInE1ELS1H_1ELNS1D_9SparseSelE0EEEEEENSJ_ISC_NS5_IJNSA_ILi0EEES1L_S1L_EEEEENS5_IJNS4_10UnderscoreES1O_S1O_EEEEENS4_13SM90_TMA_LOADENS4_14ComposedLayoutINS4_7SwizzleILi2ELi4ELi3EEENS4_25smem_sparse_ptr_flag_bitsILi2ELi16EEENSJ_INS5_IJNS5_IJSB_SQ_EEENS5_IJSK_S13_EEEEEENS5_IJNS5_IJS1L_SF_EEESN_EEEEEEEvNS4_8identityES1R_NS1S_INS1T_ILi3ELi4ELi3EEENS4_18smem_ptr_flag_bitsILi16EEENSJ_INS5_IJSQ_SF_EEENS5_IJSF_SB_EEEEEEEvS24_EENS_8epilogue10collective6detail29Sm90TmaWarpSpecializedAdapterINS2E_15DefaultEpilogueIfNS5_IJSB_llEEES2I_NS2D_6thread17LinearCombinationIfLi1EffLNS2J_9ScaleType4KindE0ELNS_15FloatRoundStyleE2EfEENS1_15EpilogueDefaultEEEEEvvEEEEvNT_6ParamsE,"a",@progbits
	.sectionflags	@""
	.align	4
.nv.constant0._ZN7cutlass13device_kernelINS_4gemm6kernel13GemmUniversalIN4cute5tupleIJiiiiEEENS1_10collective13CollectiveMmaINS1_40MainloopSm90TmaGmmaWarpSpecializedSparseILi6ENS5_IJNS4_1CILi1EEESB_SB_EEENS1_32KernelTmaWarpSpecializedPingpongEEENS5_IJNSA_ILi64EEENSA_ILi256EEESF_EEENS_6half_tENS5_IJNS4_6LayoutINS5_IJiNS5_IJNSA_ILi2EEEiEEEiEEENS5_IJlNS5_IJSB_SK_EEElEEEEENSJ_INS5_IJNS5_IJNS5_IJNSA_ILi8EEESK_NSA_ILi4EEEEEEiEEENS5_IJNS5_IJNSA_ILi16EEESK_SK_EEEiEEEiEEENS5_IJNS5_IJNS5_IJSF_SU_NSA_ILi1024EEEEEENSA_ILi4096EEEEEENS5_IJNS5_IJSB_NSA_ILi512EEENSA_ILi32EEEEEElEEElEEEEEEEESI_NS5_IJlSB_lEEENS4_8TiledMMAINS4_8MMA_AtomIJNS4_4SM904GMMA6SPARSE27GMMA_64x256x32_F32F16F16_SSILNS1D_5MajorE0ELS1G_0ELNS1D_7ScaleInE1ELS1H_1ELNS1D_9SparseSelE0EEEEEENSJ_ISC_NS5_IJNSA_ILi0EEES1L_S1L_EEEEENS5_IJNS4_10UnderscoreES1O_S1O_EEEEENS4_13SM90_TMA_LOADENS4_14ComposedLayoutINS4_7SwizzleILi2ELi4ELi3EEENS4_25smem_sparse_ptr_flag_bitsILi2ELi16EEENSJ_INS5_IJNS5_IJSB_SQ_EEENS5_IJSK_S13_EEEEEENS5_IJNS5_IJS1L_SF_EEESN_EEEEEEEvNS4_8identityES1R_NS1S_INS1T_ILi3ELi4ELi3EEENS4_18smem_ptr_flag_bitsILi16EEENSJ_INS5_IJSQ_SF_EEENS5_IJSF_SB_EEEEEEEvS24_EENS_8epilogue10collective6detail29Sm90TmaWarpSpecializedAdapterINS2E_15DefaultEpilogueIfNS5_IJSB_llEEES2I_NS2D_6thread17LinearCombinationIfLi1EffLNS2J_9ScaleType4KindE0ELNS_15FloatRoundStyleE2EfEENS1_15EpilogueDefaultEEEEEvvEEEEvNT_6ParamsE:
	.zero		1920


//--------------------- SYMBOLS --------------------------

	.type		.nv.reservedSmem.offset0,@object
	.size		.nv.reservedSmem.offset0,0x4
